// auto-generated by cutlass_sweep.gemm — config: {"arch": "sm_90", "cluster_m": 1, "cluster_n": 1, "dtype": "e4m3", "dtype_b": "e4m3", "layout": "nt", "stages": 3, "tile_k": 128, "tile_m": 64, "tile_n": 64}
#include "cutlass/cutlass.h"
#include "cutlass/gemm/collective/collective_builder.hpp"
#include "cutlass/gemm/device/gemm_universal_adapter.h"
#include "cutlass/gemm/kernel/gemm_universal.hpp"
#include "cutlass/epilogue/collective/collective_builder.hpp"

using ElemA = cutlass::float_e4m3_t;
using ElemB = cutlass::float_e4m3_t;
using ElemCD = cutlass::float_e4m3_t;
using Acc  = float;
using TileShape    = cute::Shape<cute::_64, cute::_64, cute::_128>;
using ClusterShape = cute::Shape<cute::_1, cute::_1, cute::_1>;

using CollectiveEpilogue = typename cutlass::epilogue::collective::CollectiveBuilder<
    cutlass::arch::Sm90, cutlass::arch::OpClassTensorOp,
    TileShape, ClusterShape,
    cutlass::epilogue::collective::EpilogueTileAuto,
    Acc, Acc,
    ElemCD, cutlass::layout::RowMajor, 128 / cutlass::sizeof_bits<ElemCD>::value,
    ElemCD, cutlass::layout::RowMajor, 128 / cutlass::sizeof_bits<ElemCD>::value,
    cutlass::epilogue::collective::EpilogueScheduleAuto
  >::CollectiveOp;

using CollectiveMainloop = typename cutlass::gemm::collective::CollectiveBuilder<
    cutlass::arch::Sm90, cutlass::arch::OpClassTensorOp,
    ElemA, cutlass::layout::RowMajor, 128 / cutlass::sizeof_bits<ElemA>::value,
    ElemB, cutlass::layout::ColumnMajor, 128 / cutlass::sizeof_bits<ElemB>::value,
    Acc,
    TileShape, ClusterShape,
    cutlass::gemm::collective::StageCount<3>,
    cutlass::gemm::collective::KernelScheduleAuto
  >::CollectiveOp;

using GemmKernel = cutlass::gemm::kernel::GemmUniversal<
    cute::Shape<int,int,int,int>,
    CollectiveMainloop,
    CollectiveEpilogue
>;
using Gemm = cutlass::gemm::device::GemmUniversalAdapter<GemmKernel>;

// Force the device kernel symbol into the cubin without needing a host main.
auto* _anchor = &cutlass::device_kernel<GemmKernel>;


// ===== COMPILED SASS (sm_90a) =====

	.target	sm_90a

	.elftype	@"ET_EXEC"


//--------------------- .note.nv.tkinfo           --------------------------
	.section	.note.nv.tkinfo,"",@"SHT_NOTE"
	.sectionflags	@"SHF_NOTE_NV_TKINFO"
	.tkinfo
        /*0018*/ 	.word	0x00000002
        /*0030*/ 	.string	""
        /*0030*/ 	.string	"ptxas"
        /*0030*/ 	.string	"Cuda compilation tools, release 13.0, V13.0.88"
        /*0030*/ 	.string	"Build cuda_13.0.r13.0/compiler.36424714_0"
        /*0030*/ 	.string	"-arch sm_90a -m 64 "



//--------------------- .note.nv.cuinfo           --------------------------
	.section	.note.nv.cuinfo,"",@"SHT_NOTE"
	.sectionflags	@"SHF_NOTE_NV_CUINFO"
        /*0018*/ 	.short	0x0002
        /*001a*/ 	.short	0x005a
        /*001c*/ 	.short	0x0082
	.zero		2


//--------------------- .nv.info                  --------------------------
	.section	.nv.info,"",@"SHT_CUDA_INFO"
	.align	4


	//----- nvinfo : EIATTR_REGCOUNT
	.align		4
        /*0000*/ 	.byte	0x04, 0x2f
        /*0002*/ 	.short	(.L_12 - .L_11)
	.align		4
.L_11:
        /*0004*/ 	.word	index@(_ZN7cutlass13device_kernelINS_4gemm6kernel13GemmUniversalIN4cute5tupleIJiiiiEEENS1_10collective13CollectiveMmaINS1_37MainloopSm90TmaGmmaWarpSpecializedFP8ILi3ENS5_IJNS4_1CILi1EEESB_SB_EEENS1_32KernelTmaWarpSpecializedPingpongEEENS5_IJNSA_ILi64EEESF_NSA_ILi128EEEEEENS_12float_e4m3_tENS5_IJlSB_lEEESI_SJ_NS4_8TiledMMAINS4_8MMA_AtomIJNS4_4SM904GMMA30MMA_64x64x32_F32E4M3E4M3_SS_TNILNSN_7ScaleInE1ELSP_1EEEEEENS4_6LayoutISC_NS5_IJNSA_ILi0EEEST_ST_EEEEENS5_IJNS4_10UnderscoreESW_SW_EEEEENS4_13SM90_TMA_LOADENS4_14ComposedLayoutINS4_7SwizzleILi3ELi4ELi3EEENS4_18smem_ptr_flag_bitsILi8EEENSS_INS5_IJNSA_ILi8EEESG_EEENS5_IJSG_SB_EEEEEEEvNS4_8identityESZ_S19_vS1A_EENS_8epilogue10collective6detail29Sm90TmaWarpSpecializedAdapterINS1D_15DefaultEpilogueISI_SJ_SJ_NS1C_6thread17LinearCombinationISI_Li1EffLNS1H_9ScaleType4KindE0ELNS_15FloatRoundStyleE2ESI_EENS1_15EpilogueDefaultEEEEEvvEEEEvNT_6ParamsE)
        /*0008*/ 	.word	0x000000a8


	//----- nvinfo : EIATTR_FRAME_SIZE
	.align		4
.L_12:
        /*000c*/ 	.byte	0x04, 0x11
        /*000e*/ 	.short	(.L_14 - .L_13)
	.align		4
.L_13:
        /*0010*/ 	.word	index@(_ZN7cutlass13device_kernelINS_4gemm6kernel13GemmUniversalIN4cute5tupleIJiiiiEEENS1_10collective13CollectiveMmaINS1_37MainloopSm90TmaGmmaWarpSpecializedFP8ILi3ENS5_IJNS4_1CILi1EEESB_SB_EEENS1_32KernelTmaWarpSpecializedPingpongEEENS5_IJNSA_ILi64EEESF_NSA_ILi128EEEEEENS_12float_e4m3_tENS5_IJlSB_lEEESI_SJ_NS4_8TiledMMAINS4_8MMA_AtomIJNS4_4SM904GMMA30MMA_64x64x32_F32E4M3E4M3_SS_TNILNSN_7ScaleInE1ELSP_1EEEEEENS4_6LayoutISC_NS5_IJNSA_ILi0EEEST_ST_EEEEENS5_IJNS4_10UnderscoreESW_SW_EEEEENS4_13SM90_TMA_LOADENS4_14ComposedLayoutINS4_7SwizzleILi3ELi4ELi3EEENS4_18smem_ptr_flag_bitsILi8EEENSS_INS5_IJNSA_ILi8EEESG_EEENS5_IJSG_SB_EEEEEEEvNS4_8identityESZ_S19_vS1A_EENS_8epilogue10collective6detail29Sm90TmaWarpSpecializedAdapterINS1D_15DefaultEpilogueISI_SJ_SJ_NS1C_6thread17LinearCombinationISI_Li1EffLNS1H_9ScaleType4KindE0ELNS_15FloatRoundStyleE2ESI_EENS1_15EpilogueDefaultEEEEEvvEEEEvNT_6ParamsE)
        /*0014*/ 	.word	0x00000000


	//----- nvinfo : EIATTR_MIN_STACK_SIZE
	.align		4
.L_14:
        /*0018*/ 	.byte	0x04, 0x12
        /*001a*/ 	.short	(.L_16 - .L_15)
	.align		4
.L_15:
        /*001c*/ 	.word	index@(_ZN7cutlass13device_kernelINS_4gemm6kernel13GemmUniversalIN4cute5tupleIJiiiiEEENS1_10collective13CollectiveMmaINS1_37MainloopSm90TmaGmmaWarpSpecializedFP8ILi3ENS5_IJNS4_1CILi1EEESB_SB_EEENS1_32KernelTmaWarpSpecializedPingpongEEENS5_IJNSA_ILi64EEESF_NSA_ILi128EEEEEENS_12float_e4m3_tENS5_IJlSB_lEEESI_SJ_NS4_8TiledMMAINS4_8MMA_AtomIJNS4_4SM904GMMA30MMA_64x64x32_F32E4M3E4M3_SS_TNILNSN_7ScaleInE1ELSP_1EEEEEENS4_6LayoutISC_NS5_IJNSA_ILi0EEEST_ST_EEEEENS5_IJNS4_10UnderscoreESW_SW_EEEEENS4_13SM90_TMA_LOADENS4_14ComposedLayoutINS4_7SwizzleILi3ELi4ELi3EEENS4_18smem_ptr_flag_bitsILi8EEENSS_INS5_IJNSA_ILi8EEESG_EEENS5_IJSG_SB_EEEEEEEvNS4_8identityESZ_S19_vS1A_EENS_8epilogue10collective6detail29Sm90TmaWarpSpecializedAdapterINS1D_15DefaultEpilogueISI_SJ_SJ_NS1C_6thread17LinearCombinationISI_Li1EffLNS1H_9ScaleType4KindE0ELNS_15FloatRoundStyleE2ESI_EENS1_15EpilogueDefaultEEEEEvvEEEEvNT_6ParamsE)
        /*0020*/ 	.word	0x00000000
.L_16:


//--------------------- .nv.compat                --------------------------
	.section	.nv.compat,"",@"SHT_CUDA_COMPAT_INFO"
	.align	4
        /*0000*/ 	.byte	0x02, 0x09, 0x01, 0x00, 0x02, 0x02, 0x04, 0x00, 0x02, 0x05, 0x05, 0x00, 0x03, 0x07, 0x01, 0x01
        /*0010*/ 	.byte	0x02, 0x03, 0x01, 0x00, 0x02, 0x06, 0x01, 0x00, 0x04, 0x0b, 0x08, 0x00, 0x00, 0x00, 0x00, 0x00
        /*0020*/ 	.byte	0x00, 0x00, 0x00, 0x00


//--------------------- .nv.info._ZN7cutlass13device_kernelINS_4gemm6kernel13GemmUniversalIN4cute5tupleIJiiiiEEENS1_10collective13CollectiveMmaINS1_37MainloopSm90TmaGmmaWarpSpecializedFP8ILi3ENS5_IJNS4_1CILi1EEESB_SB_EEENS1_32KernelTmaWarpSpecializedPingpongEEENS5_IJNSA_ILi64EEESF_NSA_ILi128EEEEEENS_12float_e4m3_tENS5_IJlSB_lEEESI_SJ_NS4_8TiledMMAINS4_8MMA_AtomIJNS4_4SM904GMMA30MMA_64x64x32_F32E4M3E4M3_SS_TNILNSN_7ScaleInE1ELSP_1EEEEEENS4_6LayoutISC_NS5_IJNSA_ILi0EEEST_ST_EEEEENS5_IJNS4_10UnderscoreESW_SW_EEEEENS4_13SM90_TMA_LOADENS4_14ComposedLayoutINS4_7SwizzleILi3ELi4ELi3EEENS4_18smem_ptr_flag_bitsILi8EEENSS_INS5_IJNSA_ILi8EEESG_EEENS5_IJSG_SB_EEEEEEEvNS4_8identityESZ_S19_vS1A_EENS_8epilogue10collective6detail29Sm90TmaWarpSpecializedAdapterINS1D_15DefaultEpilogueISI_SJ_SJ_NS1C_6thread17LinearCombinationISI_Li1EffLNS1H_9ScaleType4KindE0ELNS_15FloatRoundStyleE2ESI_EENS1_15EpilogueDefaultEEEEEvvEEEEvNT_6ParamsE --------------------------
	.section	.nv.info._ZN7cutlass13device_kernelINS_4gemm6kernel13GemmUniversalIN4cute5tupleIJiiiiEEENS1_10collective13CollectiveMmaINS1_37MainloopSm90TmaGmmaWarpSpecializedFP8ILi3ENS5_IJNS4_1CILi1EEESB_SB_EEENS1_32KernelTmaWarpSpecializedPingpongEEENS5_IJNSA_ILi64EEESF_NSA_ILi128EEEEEENS_12float_e4m3_tENS5_IJlSB_lEEESI_SJ_NS4_8TiledMMAINS4_8MMA_AtomIJNS4_4SM904GMMA30MMA_64x64x32_F32E4M3E4M3_SS_TNILNSN_7ScaleInE1ELSP_1EEEEEENS4_6LayoutISC_NS5_IJNSA_ILi0EEEST_ST_EEEEENS5_IJNS4_10UnderscoreESW_SW_EEEEENS4_13SM90_TMA_LOADENS4_14ComposedLayoutINS4_7SwizzleILi3ELi4ELi3EEENS4_18smem_ptr_flag_bitsILi8EEENSS_INS5_IJNSA_ILi8EEESG_EEENS5_IJSG_SB_EEEEEEEvNS4_8identityESZ_S19_vS1A_EENS_8epilogue10collective6detail29Sm90TmaWarpSpecializedAdapterINS1D_15DefaultEpilogueISI_SJ_SJ_NS1C_6thread17LinearCombinationISI_Li1EffLNS1H_9ScaleType4KindE0ELNS_15FloatRoundStyleE2ESI_EENS1_15EpilogueDefaultEEEEEvvEEEEvNT_6ParamsE,"",@"SHT_CUDA_INFO"
	.sectionflags	@""
	.align	4


	//----- nvinfo : EIATTR_CUDA_API_VERSION
	.align		4
        /*0000*/ 	.byte	0x04, 0x37
        /*0002*/ 	.short	(.L_18 - .L_17)
.L_17:
        /*0004*/ 	.word	0x00000082


	//----- nvinfo : EIATTR_KPARAM_INFO
	.align		4
.L_18:
        /*0008*/ 	.byte	0x04, 0x17
        /*000a*/ 	.short	(.L_20 - .L_19)
.L_19:
        /*000c*/ 	.word	0x00000000
        /*0010*/ 	.short	0x0000
        /*0012*/ 	.short	0x0070
        /*0014*/ 	.byte	0x00, 0xf0, 0x01, 0x10


	//----- nvinfo : EIATTR_SPARSE_MMA_MASK
	.align		4
.L_20:
        /*0018*/ 	.byte	0x03, 0x50
        /*001a*/ 	.short	0x0000


	//----- nvinfo : EIATTR_MAXREG_COUNT
	.align		4
        /*001c*/ 	.byte	0x03, 0x1b
        /*001e*/ 	.short	0x00a8


	//----- nvinfo : EIATTR_NUM_BARRIERS
	.align		4
        /*0020*/ 	.byte	0x02, 0x4c
        /*0022*/ 	.byte	0x01
	.zero		1


	//----- nvinfo : EIATTR_MERCURY_ISA_VERSION
	.align		4
        /*0024*/ 	.byte	0x03, 0x5f
        /*0026*/ 	.short	0x0101


	//----- nvinfo : EIATTR_INT_WARP_WIDE_INSTR_OFFSETS
	.align		4
        /*0028*/ 	.byte	0x04, 0x31
        /*002a*/ 	.short	(.L_22 - .L_21)


	//   ....[0]....
.L_21:
        /*002c*/ 	.word	0x00000400


	//   ....[1]....
        /*0030*/ 	.word	0x00000420


	//   ....[2]....
        /*0034*/ 	.word	0x000004a0


	//   ....[3]....
        /*0038*/ 	.word	0x000004b0


	//   ....[4]....
        /*003c*/ 	.word	0x000004c0


	//   ....[5]....
        /*0040*/ 	.word	0x000004e0


	//   ....[6]....
        /*0044*/ 	.word	0x00000560


	//   ....[7]....
        /*0048*/ 	.word	0x00000580


	//----- nvinfo : EIATTR_COOP_GROUP_MASK_REGIDS
	.align		4
.L_22:
        /*004c*/ 	.byte	0x04, 0x29
        /*004e*/ 	.short	(.L_24 - .L_23)


	//   ....[0]....
.L_23:
        /*0050*/ 	.word	0xffffffff


	//   ....[1]....
        /*0054*/ 	.word	0xffffffff


	//   ....[2]....
        /*0058*/ 	.word	0xffffffff


	//   ....[3]....
        /*005c*/ 	.word	0xffffffff


	//   ....[4]....
        /*0060*/ 	.word	0xffffffff


	//   ....[5]....
        /*0064*/ 	.word	0xffffffff


	//----- nvinfo : EIATTR_COOP_GROUP_INSTR_OFFSETS
	.align		4
.L_24:
        /*0068*/ 	.byte	0x04, 0x28
        /*006a*/ 	.short	(.L_26 - .L_25)


	//   ....[0]....
.L_25:
        /*006c*/ 	.word	0x00000060


	//   ....[1]....
        /*0070*/ 	.word	0x00000070


	//   ....[2]....
        /*0074*/ 	.word	0x00000130


	//   ....[3]....
        /*0078*/ 	.word	0x000002a0


	//   ....[4]....
        /*007c*/ 	.word	0x000002e0


	//   ....[5]....
        /*0080*/ 	.word	0x00000320


	//----- nvinfo : EIATTR_REG_RECONFIG
	.align		4
.L_26:
        /*0084*/ 	.byte	0x01, 0x54
	.zero		2


	//----- nvinfo : EIATTR_MBARRIER_INSTR_OFFSETS
	.align		4
        /*0088*/ 	.byte	0x04, 0x39
        /*008a*/ 	.short	(.L_28 - .L_27)


	//   ....[0]....
.L_27:
        /*008c*/ 	.word	0x00000230
        /*0090*/ 	.word	0x000000ff
        /*0094*/ 	.word	0x00000000
        /*0098*/ 	.short	0x0100
        /*009a*/ 	.byte	0x08
	.zero		1


	//   ....[1]....
        /*009c*/ 	.word	0x00000240
        /*00a0*/ 	.word	0x000000ff
        /*00a4*/ 	.word	0x00000018
        /*00a8*/ 	.short	0x0100
        /*00aa*/ 	.byte	0x08
	.zero		1


	//   ....[2]....
        /*00ac*/ 	.word	0x00000250
        /*00b0*/ 	.word	0x000000ff
        /*00b4*/ 	.word	0x00000008
        /*00b8*/ 	.short	0x0100
        /*00ba*/ 	.byte	0x08
	.zero		1


	//   ....[3]....
        /*00bc*/ 	.word	0x00000260
        /*00c0*/ 	.word	0x000000ff
        /*00c4*/ 	.word	0x00000020
        /*00c8*/ 	.short	0x0100
        /*00ca*/ 	.byte	0x08
	.zero		1


	//   ....[4]....
        /*00cc*/ 	.word	0x00000270
        /*00d0*/ 	.word	0x000000ff
        /*00d4*/ 	.word	0x00000010
        /*00d8*/ 	.short	0x0100
        /*00da*/ 	.byte	0x08
	.zero		1


	//   ....[5]....
        /*00dc*/ 	.word	0x00000280
        /*00e0*/ 	.word	0x000000ff
        /*00e4*/ 	.word	0x00000028
        /*00e8*/ 	.short	0x0100
        /*00ea*/ 	.byte	0x08
	.zero		1


	//   ....[6]....
        /*00ec*/ 	.word	0x000005b0
        /*00f0*/ 	.word	0x000000ff
        /*00f4*/ 	.word	0x00000060
        /*00f8*/ 	.short	0x0100
        /*00fa*/ 	.byte	0x08
	.zero		1


	//   ....[7]....
        /*00fc*/ 	.word	0x00000600
        /*0100*/ 	.word	0x000000ff
        /*0104*/ 	.word	0x00000068
        /*0108*/ 	.short	0x0100
        /*010a*/ 	.byte	0x08
	.zero		1


	//   ....[8]....
        /*010c*/ 	.word	0x00000620
        /*0110*/ 	.word	0x000000ff
        /*0114*/ 	.word	0x00000040
        /*0118*/ 	.short	0x0100
        /*011a*/ 	.byte	0x09
	.zero		1


	//   ....[9]....
        /*011c*/ 	.word	0x00000630
        /*0120*/ 	.word	0x000000ff
        /*0124*/ 	.word	0x00000048
        /*0128*/ 	.short	0x0100
        /*012a*/ 	.byte	0x09
	.zero		1


	//   ....[10]....
        /*012c*/ 	.word	0x00000640
        /*0130*/ 	.word	0x000000ff
        /*0134*/ 	.word	0x00000050
        /*0138*/ 	.short	0x0100
        /*013a*/ 	.byte	0x09
	.zero		1


	//   ....[11]....
        /*013c*/ 	.word	0x00000650
        /*0140*/ 	.word	0x000000ff
        /*0144*/ 	.word	0x00000058
        /*0148*/ 	.short	0x0100
        /*014a*/ 	.byte	0x09
	.zero		1


	//   ....[12]....
        /*014c*/ 	.word	0x00001480
        /*0150*/ 	.word	0x000000ff
        /*0154*/ 	.word	0xfffffff8
        /*0158*/ 	.short	0x010a
        /*015a*/ 	.byte	0x0b
	.zero		1


	//   ....[13]....
        /*015c*/ 	.word	0x00001750
        /*0160*/ 	.word	0x000000ff
        /*0164*/ 	.word	0x00000000
        /*0168*/ 	.short	0x010a
        /*016a*/ 	.byte	0x06
	.zero		1


	//   ....[14]....
        /*016c*/ 	.word	0x00001790
        /*0170*/ 	.word	0x000000ff
        /*0174*/ 	.word	0x00000000
        /*0178*/ 	.short	0x010a
        /*017a*/ 	.byte	0x06
	.zero		1


	//   ....[15]....
        /*017c*/ 	.word	0x00001dc0
        /*0180*/ 	.word	0x000000ff
        /*0184*/ 	.word	0x00000000
        /*0188*/ 	.short	0x010a
        /*018a*/ 	.byte	0x10
	.zero		1


	//   ....[16]....
        /*018c*/ 	.word	0x00001e00
        /*0190*/ 	.word	0x000000ff
        /*0194*/ 	.word	0x00000000
        /*0198*/ 	.short	0x010a
        /*019a*/ 	.byte	0x10
	.zero		1


	//   ....[17]....
        /*019c*/ 	.word	0x000022a0
        /*01a0*/ 	.word	0x000000ff
        /*01a4*/ 	.word	0x00000000
        /*01a8*/ 	.short	0x0101
        /*01aa*/ 	.byte	0x08
	.zero		1


	//   ....[18]....
        /*01ac*/ 	.word	0x00002610
        /*01b0*/ 	.word	0x0000000f
        /*01b4*/ 	.word	0x00000000
        /*01b8*/ 	.short	0x0101
        /*01ba*/ 	.byte	0x17
	.zero		1


	//   ....[19]....
        /*01bc*/ 	.word	0x000026f0
        /*01c0*/ 	.word	0x000000ff
        /*01c4*/ 	.word	0x00000000
        /*01c8*/ 	.short	0x0101
        /*01ca*/ 	.byte	0x08
	.zero		1


	//   ....[20]....
        /*01cc*/ 	.word	0x000027a0
        /*01d0*/ 	.word	0x000000ff
        /*01d4*/ 	.word	0x00000008
        /*01d8*/ 	.short	0x010a
        /*01da*/ 	.byte	0x0b
	.zero		1


	//   ....[21]....
        /*01dc*/ 	.word	0x00005000
        /*01e0*/ 	.word	0x00000004
        /*01e4*/ 	.word	0x00000000
        /*01e8*/ 	.short	0x0101
        /*01ea*/ 	.byte	0x17
	.zero		1


	//   ....[22]....
        /*01ec*/ 	.word	0x000058e0
        /*01f0*/ 	.word	0x00000013
        /*01f4*/ 	.word	0x00000018
        /*01f8*/ 	.short	0x010a
        /*01fa*/ 	.byte	0x3f
	.zero		1


	//   ....[23]....
        /*01fc*/ 	.word	0x00005c30
        /*0200*/ 	.word	0x0000000a
        /*0204*/ 	.word	0x00000068
        /*0208*/ 	.short	0x0101
        /*020a*/ 	.byte	0x3f
	.zero		1


	//   ....[24]....
        /*020c*/ 	.word	0x00006390
        /*0210*/ 	.word	0x00000007
        /*0214*/ 	.word	0x00000000
        /*0218*/ 	.short	0x010a
        /*021a*/ 	.byte	0x3f
	.zero		1


	//   ....[25]....
        /*021c*/ 	.word	0x00006410
        /*0220*/ 	.word	0x00000006
        /*0224*/ 	.word	0x00000000
        /*0228*/ 	.short	0x010a
        /*022a*/ 	.byte	0x3f
	.zero		1


	//   ....[26]....
        /*022c*/ 	.word	0x000064a0
        /*0230*/ 	.word	0x00000003
        /*0234*/ 	.word	0x00000000
        /*0238*/ 	.short	0x010a
        /*023a*/ 	.byte	0x3f
	.zero		1


	//   ....[27]....
        /*023c*/ 	.word	0x00006510
        /*0240*/ 	.word	0x0000000f
        /*0244*/ 	.word	0xfffffff8
        /*0248*/ 	.short	0x010a
        /*024a*/ 	.byte	0x3f
	.zero		1


	//   ....[28]....
        /*024c*/ 	.word	0x00006570
        /*0250*/ 	.word	0x0000000f
        /*0254*/ 	.word	0x00000000
        /*0258*/ 	.short	0x010a
        /*025a*/ 	.byte	0x3f
	.zero		1


	//   ....[29]....
        /*025c*/ 	.word	0x000065d0
        /*0260*/ 	.word	0x00000010
        /*0264*/ 	.word	0x00000000
        /*0268*/ 	.short	0x010a
        /*026a*/ 	.byte	0x3f
	.zero		1


	//   ....[30]....
        /*026c*/ 	.word	0x00006630
        /*0270*/ 	.word	0x0000000f
        /*0274*/ 	.word	0x00000008
        /*0278*/ 	.short	0x010a
        /*027a*/ 	.byte	0x3f
	.zero		1


	//   ....[31]....
        /*027c*/ 	.word	0x00006700
        /*0280*/ 	.word	0x00000013
        /*0284*/ 	.word	0x00000018
        /*0288*/ 	.short	0x010a
        /*028a*/ 	.byte	0x3f
	.zero		1


	//   ....[32]....
        /*028c*/ 	.word	0x000067e0
        /*0290*/ 	.word	0x00000007
        /*0294*/ 	.word	0x00000000
        /*0298*/ 	.short	0x010a
        /*029a*/ 	.byte	0x3f
	.zero		1


	//   ....[33]....
        /*029c*/ 	.word	0x00006830
        /*02a0*/ 	.word	0x00000006
        /*02a4*/ 	.word	0x00000000
        /*02a8*/ 	.short	0x010a
        /*02aa*/ 	.byte	0x3f
	.zero		1


	//----- nvinfo : EIATTR_NUM_MBARRIERS
	.align		4
.L_28:
        /*02ac*/ 	.byte	0x03, 0x38
        /*02ae*/ 	.short	0x000c


	//----- nvinfo : EIATTR_EXIT_INSTR_OFFSETS
	.align		4
        /*02b0*/ 	.byte	0x04, 0x1c
        /*02b2*/ 	.short	(.L_30 - .L_29)


	//   ....[0]....
.L_29:
        /*02b4*/ 	.word	0x00001130


	//   ....[1]....
        /*02b8*/ 	.word	0x00001190


	//   ....[2]....
        /*02bc*/ 	.word	0x00005610


	//   ....[3]....
        /*02c0*/ 	.word	0x00005640


	//   ....[4]....
        /*02c4*/ 	.word	0x000064f0


	//----- nvinfo : EIATTR_MAX_THREADS
	.align		4
.L_30:
        /*02c8*/ 	.byte	0x04, 0x05
        /*02ca*/ 	.short	(.L_32 - .L_31)
.L_31:
        /*02cc*/ 	.word	0x00000180
        /*02d0*/ 	.word	0x00000001
        /*02d4*/ 	.word	0x00000001


	//----- nvinfo : EIATTR_CRS_STACK_SIZE
	.align		4
.L_32:
        /*02d8*/ 	.byte	0x04, 0x1e
        /*02da*/ 	.short	(.L_34 - .L_33)
.L_33:
        /*02dc*/ 	.word	0x00000000


	//----- nvinfo : EIATTR_CBANK_PARAM_SIZE
	.align		4
.L_34:
        /*02e0*/ 	.byte	0x03, 0x19
        /*02e2*/ 	.short	0x0470


	//----- nvinfo : EIATTR_PARAM_CBANK
	.align		4
        /*02e4*/ 	.byte	0x04, 0x0a
        /*02e6*/ 	.short	(.L_36 - .L_35)
	.align		4
.L_35:
        /*02e8*/ 	.word	index@(.nv.constant0._ZN7cutlass13device_kernelINS_4gemm6kernel13GemmUniversalIN4cute5tupleIJiiiiEEENS1_10collective13CollectiveMmaINS1_37MainloopSm90TmaGmmaWarpSpecializedFP8ILi3ENS5_IJNS4_1CILi1EEESB_SB_EEENS1_32KernelTmaWarpSpecializedPingpongEEENS5_IJNSA_ILi64EEESF_NSA_ILi128EEEEEENS_12float_e4m3_tENS5_IJlSB_lEEESI_SJ_NS4_8TiledMMAINS4_8MMA_AtomIJNS4_4SM904GMMA30MMA_64x64x32_F32E4M3E4M3_SS_TNILNSN_7ScaleInE1ELSP_1EEEEEENS4_6LayoutISC_NS5_IJNSA_ILi0EEEST_ST_EEEEENS5_IJNS4_10UnderscoreESW_SW_EEEEENS4_13SM90_TMA_LOADENS4_14ComposedLayoutINS4_7SwizzleILi3ELi4ELi3EEENS4_18smem_ptr_flag_bitsILi8EEENSS_INS5_IJNSA_ILi8EEESG_EEENS5_IJSG_SB_EEEEEEEvNS4_8identityESZ_S19_vS1A_EENS_8epilogue10collective6detail29Sm90TmaWarpSpecializedAdapterINS1D_15DefaultEpilogueISI_SJ_SJ_NS1C_6thread17LinearCombinationISI_Li1EffLNS1H_9ScaleType4KindE0ELNS_15FloatRoundStyleE2ESI_EENS1_15EpilogueDefaultEEEEEvvEEEEvNT_6ParamsE)
        /*02ec*/ 	.short	0x0210
        /*02ee*/ 	.short	0x0470


	//----- nvinfo : EIATTR_SW_WAR
	.align		4
.L_36:
        /*02f0*/ 	.byte	0x04, 0x36
        /*02f2*/ 	.short	(.L_38 - .L_37)
.L_37:
        /*02f4*/ 	.word	0x00000008
.L_38:


//--------------------- .nv.callgraph             --------------------------
	.section	.nv.callgraph,"",@"SHT_CUDA_CALLGRAPH"
	.align	4
	.sectionentsize	8
	.align		4
        /*0000*/ 	.word	0x00000000
	.align		4
        /*0004*/ 	.word	0xffffffff
	.align		4
        /*0008*/ 	.word	0x00000000
	.align		4
        /*000c*/ 	.word	0xfffffffe
	.align		4
        /*0010*/ 	.word	0x00000000
	.align		4
        /*0014*/ 	.word	0xfffffffd
	.align		4
        /*0018*/ 	.word	0x00000000
	.align		4
        /*001c*/ 	.word	0xfffffffc


//--------------------- .nv.constant4             --------------------------
	.section	.nv.constant4,"a",@progbits
	.align	8
	.align		8
.nv.constant4:
        /*0000*/ 	.dword	_ZN40_INTERNAL_fdf9968d_4_k_cu_51d132fd_263094cuda3std3__45__cpo5beginE
	.align		8
        /*0008*/ 	.dword	_ZN40_INTERNAL_fdf9968d_4_k_cu_51d132fd_263094cuda3std3__45__cpo3endE
	.align		8
        /*0010*/ 	.dword	_ZN40_INTERNAL_fdf9968d_4_k_cu_51d132fd_263094cuda3std3__45__cpo6cbeginE
	.align		8
        /*0018*/ 	.dword	_ZN40_INTERNAL_fdf9968d_4_k_cu_51d132fd_263094cuda3std3__45__cpo4cendE
	.align		8
        /*0020*/ 	.dword	_ZN40_INTERNAL_fdf9968d_4_k_cu_51d132fd_263094cuda3std3__442_GLOBAL__N__fdf9968d_4_k_cu_51d132fd_263096ignoreE
	.align		8
        /*0028*/ 	.dword	_ZN40_INTERNAL_fdf9968d_4_k_cu_51d132fd_263094cuda3std3__419piecewise_constructE
	.align		8
        /*0030*/ 	.dword	_ZN40_INTERNAL_fdf9968d_4_k_cu_51d132fd_263094cuda3std3__48in_placeE
	.align		8
        /*0038*/ 	.dword	_ZN40_INTERNAL_fdf9968d_4_k_cu_51d132fd_263094cuda3std6ranges3__45__cpo4swapE
	.align		8
        /*0040*/ 	.dword	_ZN40_INTERNAL_fdf9968d_4_k_cu_51d132fd_263094cuda3std6ranges3__45__cpo9iter_moveE
	.align		8
        /*0048*/ 	.dword	_ZN40_INTERNAL_fdf9968d_4_k_cu_51d132fd_263094cute7productE
	.align		8
        /*0050*/ 	.dword	_ZN40_INTERNAL_fdf9968d_4_k_cu_51d132fd_263094cute1_E


//--------------------- .text._ZN7cutlass13device_kernelINS_4gemm6kernel13GemmUniversalIN4cute5tupleIJiiiiEEENS1_10collective13CollectiveMmaINS1_37MainloopSm90TmaGmmaWarpSpecializedFP8ILi3ENS5_IJNS4_1CILi1EEESB_SB_EEENS1_32KernelTmaWarpSpecializedPingpongEEENS5_IJNSA_ILi64EEESF_NSA_ILi128EEEEEENS_12float_e4m3_tENS5_IJlSB_lEEESI_SJ_NS4_8TiledMMAINS4_8MMA_AtomIJNS4_4SM904GMMA30MMA_64x64x32_F32E4M3E4M3_SS_TNILNSN_7ScaleInE1ELSP_1EEEEEENS4_6LayoutISC_NS5_IJNSA_ILi0EEEST_ST_EEEEENS5_IJNS4_10UnderscoreESW_SW_EEEEENS4_13SM90_TMA_LOADENS4_14ComposedLayoutINS4_7SwizzleILi3ELi4ELi3EEENS4_18smem_ptr_flag_bitsILi8EEENSS_INS5_IJNSA_ILi8EEESG_EEENS5_IJSG_SB_EEEEEEEvNS4_8identityESZ_S19_vS1A_EENS_8epilogue10collective6detail29Sm90TmaWarpSpecializedAdapterINS1D_15DefaultEpilogueISI_SJ_SJ_NS1C_6thread17LinearCombinationISI_Li1EffLNS1H_9ScaleType4KindE0ELNS_15FloatRoundStyleE2ESI_EENS1_15EpilogueDefaultEEEEEvvEEEEvNT_6ParamsE --------------------------
	.section	.text._ZN7cutlass13device_kernelINS_4gemm6kernel13GemmUniversalIN4cute5tupleIJiiiiEEENS1_10collective13CollectiveMmaINS1_37MainloopSm90TmaGmmaWarpSpecializedFP8ILi3ENS5_IJNS4_1CILi1EEESB_SB_EEENS1_32KernelTmaWarpSpecializedPingpongEEENS5_IJNSA_ILi64EEESF_NSA_ILi128EEEEEENS_12float_e4m3_tENS5_IJlSB_lEEESI_SJ_NS4_8TiledMMAINS4_8MMA_AtomIJNS4_4SM904GMMA30MMA_64x64x32_F32E4M3E4M3_SS_TNILNSN_7ScaleInE1ELSP_1EEEEEENS4_6LayoutISC_NS5_IJNSA_ILi0EEEST_ST_EEEEENS5_IJNS4_10UnderscoreESW_SW_EEEEENS4_13SM90_TMA_LOADENS4_14ComposedLayoutINS4_7SwizzleILi3ELi4ELi3EEENS4_18smem_ptr_flag_bitsILi8EEENSS_INS5_IJNSA_ILi8EEESG_EEENS5_IJSG_SB_EEEEEEEvNS4_8identityESZ_S19_vS1A_EENS_8epilogue10collective6detail29Sm90TmaWarpSpecializedAdapterINS1D_15DefaultEpilogueISI_SJ_SJ_NS1C_6thread17LinearCombinationISI_Li1EffLNS1H_9ScaleType4KindE0ELNS_15FloatRoundStyleE2ESI_EENS1_15EpilogueDefaultEEEEEvvEEEEvNT_6ParamsE,"ax",@progbits
	.align	128
.text._ZN7cutlass13device_kernelINS_4gemm6kernel13GemmUniversalIN4cute5tupleIJiiiiEEENS1_10collective13CollectiveMmaINS1_37MainloopSm90TmaGmmaWarpSpecializedFP8ILi3ENS5_IJNS4_1CILi1EEESB_SB_EEENS1_32KernelTmaWarpSpecializedPingpongEEENS5_IJNSA_ILi64EEESF_NSA_ILi128EEEEEENS_12float_e4m3_tENS5_IJlSB_lEEESI_SJ_NS4_8TiledMMAINS4_8MMA_AtomIJNS4_4SM904GMMA30MMA_64x64x32_F32E4M3E4M3_SS_TNILNSN_7ScaleInE1ELSP_1EEEEEENS4_6LayoutISC_NS5_IJNSA_ILi0EEEST_ST_EEEEENS5_IJNS4_10UnderscoreESW_SW_EEEEENS4_13SM90_TMA_LOADENS4_14ComposedLayoutINS4_7SwizzleILi3ELi4ELi3EEENS4_18smem_ptr_flag_bitsILi8EEENSS_INS5_IJNSA_ILi8EEESG_EEENS5_IJSG_SB_EEEEEEEvNS4_8identityESZ_S19_vS1A_EENS_8epilogue10collective6detail29Sm90TmaWarpSpecializedAdapterINS1D_15DefaultEpilogueISI_SJ_SJ_NS1C_6thread17LinearCombinationISI_Li1EffLNS1H_9ScaleType4KindE0ELNS_15FloatRoundStyleE2ESI_EENS1_15EpilogueDefaultEEEEEvvEEEEvNT_6ParamsE:
        .type           _ZN7cutlass13device_kernelINS_4gemm6kernel13GemmUniversalIN4cute5tupleIJiiiiEEENS1_10collective13CollectiveMmaINS1_37MainloopSm90TmaGmmaWarpSpecializedFP8ILi3ENS5_IJNS4_1CILi1EEESB_SB_EEENS1_32KernelTmaWarpSpecializedPingpongEEENS5_IJNSA_ILi64EEESF_NSA_ILi128EEEEEENS_12float_e4m3_tENS5_IJlSB_lEEESI_SJ_NS4_8TiledMMAINS4_8MMA_AtomIJNS4_4SM904GMMA30MMA_64x64x32_F32E4M3E4M3_SS_TNILNSN_7ScaleInE1ELSP_1EEEEEENS4_6LayoutISC_NS5_IJNSA_ILi0EEEST_ST_EEEEENS5_IJNS4_10UnderscoreESW_SW_EEEEENS4_13SM90_TMA_LOADENS4_14ComposedLayoutINS4_7SwizzleILi3ELi4ELi3EEENS4_18smem_ptr_flag_bitsILi8EEENSS_INS5_IJNSA_ILi8EEESG_EEENS5_IJSG_SB_EEEEEEEvNS4_8identityESZ_S19_vS1A_EENS_8epilogue10collective6detail29Sm90TmaWarpSpecializedAdapterINS1D_15DefaultEpilogueISI_SJ_SJ_NS1C_6thread17LinearCombinationISI_Li1EffLNS1H_9ScaleType4KindE0ELNS_15FloatRoundStyleE2ESI_EENS1_15EpilogueDefaultEEEEEvvEEEEvNT_6ParamsE,@function
        .size           _ZN7cutlass13device_kernelINS_4gemm6kernel13GemmUniversalIN4cute5tupleIJiiiiEEENS1_10collective13CollectiveMmaINS1_37MainloopSm90TmaGmmaWarpSpecializedFP8ILi3ENS5_IJNS4_1CILi1EEESB_SB_EEENS1_32KernelTmaWarpSpecializedPingpongEEENS5_IJNSA_ILi64EEESF_NSA_ILi128EEEEEENS_12float_e4m3_tENS5_IJlSB_lEEESI_SJ_NS4_8TiledMMAINS4_8MMA_AtomIJNS4_4SM904GMMA30MMA_64x64x32_F32E4M3E4M3_SS_TNILNSN_7ScaleInE1ELSP_1EEEEEENS4_6LayoutISC_NS5_IJNSA_ILi0EEEST_ST_EEEEENS5_IJNS4_10UnderscoreESW_SW_EEEEENS4_13SM90_TMA_LOADENS4_14ComposedLayoutINS4_7SwizzleILi3ELi4ELi3EEENS4_18smem_ptr_flag_bitsILi8EEENSS_INS5_IJNSA_ILi8EEESG_EEENS5_IJSG_SB_EEEEEEEvNS4_8identityESZ_S19_vS1A_EENS_8epilogue10collective6detail29Sm90TmaWarpSpecializedAdapterINS1D_15DefaultEpilogueISI_SJ_SJ_NS1C_6thread17LinearCombinationISI_Li1EffLNS1H_9ScaleType4KindE0ELNS_15FloatRoundStyleE2ESI_EENS1_15EpilogueDefaultEEEEEvvEEEEvNT_6ParamsE,(.L_x_138 - _ZN7cutlass13device_kernelINS_4gemm6kernel13GemmUniversalIN4cute5tupleIJiiiiEEENS1_10collective13CollectiveMmaINS1_37MainloopSm90TmaGmmaWarpSpecializedFP8ILi3ENS5_IJNS4_1CILi1EEESB_SB_EEENS1_32KernelTmaWarpSpecializedPingpongEEENS5_IJNSA_ILi64EEESF_NSA_ILi128EEEEEENS_12float_e4m3_tENS5_IJlSB_lEEESI_SJ_NS4_8TiledMMAINS4_8MMA_AtomIJNS4_4SM904GMMA30MMA_64x64x32_F32E4M3E4M3_SS_TNILNSN_7ScaleInE1ELSP_1EEEEEENS4_6LayoutISC_NS5_IJNSA_ILi0EEEST_ST_EEEEENS5_IJNS4_10UnderscoreESW_SW_EEEEENS4_13SM90_TMA_LOADENS4_14ComposedLayoutINS4_7SwizzleILi3ELi4ELi3EEENS4_18smem_ptr_flag_bitsILi8EEENSS_INS5_IJNSA_ILi8EEESG_EEENS5_IJSG_SB_EEEEEEEvNS4_8identityESZ_S19_vS1A_EENS_8epilogue10collective6detail29Sm90TmaWarpSpecializedAdapterINS1D_15DefaultEpilogueISI_SJ_SJ_NS1C_6thread17LinearCombinationISI_Li1EffLNS1H_9ScaleType4KindE0ELNS_15FloatRoundStyleE2ESI_EENS1_15EpilogueDefaultEEEEEvvEEEEvNT_6ParamsE)
        .other          _ZN7cutlass13device_kernelINS_4gemm6kernel13GemmUniversalIN4cute5tupleIJiiiiEEENS1_10collective13CollectiveMmaINS1_37MainloopSm90TmaGmmaWarpSpecializedFP8ILi3ENS5_IJNS4_1CILi1EEESB_SB_EEENS1_32KernelTmaWarpSpecializedPingpongEEENS5_IJNSA_ILi64EEESF_NSA_ILi128EEEEEENS_12float_e4m3_tENS5_IJlSB_lEEESI_SJ_NS4_8TiledMMAINS4_8MMA_AtomIJNS4_4SM904GMMA30MMA_64x64x32_F32E4M3E4M3_SS_TNILNSN_7ScaleInE1ELSP_1EEEEEENS4_6LayoutISC_NS5_IJNSA_ILi0EEEST_ST_EEEEENS5_IJNS4_10UnderscoreESW_SW_EEEEENS4_13SM90_TMA_LOADENS4_14ComposedLayoutINS4_7SwizzleILi3ELi4ELi3EEENS4_18smem_ptr_flag_bitsILi8EEENSS_INS5_IJNSA_ILi8EEESG_EEENS5_IJSG_SB_EEEEEEEvNS4_8identityESZ_S19_vS1A_EENS_8epilogue10collective6detail29Sm90TmaWarpSpecializedAdapterINS1D_15DefaultEpilogueISI_SJ_SJ_NS1C_6thread17LinearCombinationISI_Li1EffLNS1H_9ScaleType4KindE0ELNS_15FloatRoundStyleE2ESI_EENS1_15EpilogueDefaultEEEEEvvEEEEvNT_6ParamsE,@"STO_CUDA_ENTRY STV_DEFAULT"
_ZN7cutlass13device_kernelINS_4gemm6kernel13GemmUniversalIN4cute5tupleIJiiiiEEENS1_10collective13CollectiveMmaINS1_37MainloopSm90TmaGmmaWarpSpecializedFP8ILi3ENS5_IJNS4_1CILi1EEESB_SB_EEENS1_32KernelTmaWarpSpecializedPingpongEEENS5_IJNSA_ILi64EEESF_NSA_ILi128EEEEEENS_12float_e4m3_tENS5_IJlSB_lEEESI_SJ_NS4_8TiledMMAINS4_8MMA_AtomIJNS4_4SM904GMMA30MMA_64x64x32_F32E4M3E4M3_SS_TNILNSN_7ScaleInE1ELSP_1EEEEEENS4_6LayoutISC_NS5_IJNSA_ILi0EEEST_ST_EEEEENS5_IJNS4_10UnderscoreESW_SW_EEEEENS4_13SM90_TMA_LOADENS4_14ComposedLayoutINS4_7SwizzleILi3ELi4ELi3EEENS4_18smem_ptr_flag_bitsILi8EEENSS_INS5_IJNSA_ILi8EEESG_EEENS5_IJSG_SB_EEEEEEEvNS4_8identityESZ_S19_vS1A_EENS_8epilogue10collective6detail29Sm90TmaWarpSpecializedAdapterINS1D_15DefaultEpilogueISI_SJ_SJ_NS1C_6thread17LinearCombinationISI_Li1EffLNS1H_9ScaleType4KindE0ELNS_15FloatRoundStyleE2ESI_EENS1_15EpilogueDefaultEEEEEvvEEEEvNT_6ParamsE:
[----:B------:R-:W-:Y:S01]  /*0000*/  LDC R1, c[0x0][0x28] ;  /* 0x00000a00ff017b82 */ /* 0x000fe20000000800 */
[----:B------:R-:W0:Y:S01]  /*0010*/  S2R R11, SR_TID.X ;  /* 0x00000000000b7919 */ /* 0x000e220000002100 */
[----:B------:R-:W-:Y:S01]  /*0020*/  ELECT P0, URZ, PT ;  /* 0x00000000003f782f */ /* 0x000fe20003800000 */
[----:B------:R-:W-:Y:S01]  /*0030*/  BSSY B0, `(.L_x_0) ;  /* 0x000000f000007945 */ /* 0x000fe20003800000 */
[--C-:B0-----:R-:W-:Y:S02]  /*0040*/  SHF.R.U32.HI R0, RZ, 0x5, R11.reuse ;  /* 0x00000005ff007819 */ /* 0x101fe4000001160b */
[----:B------:R-:W-:-:S03]  /*0050*/  SHF.R.U32.HI R4, RZ, 0x7, R11 ;  /* 0x00000007ff047819 */ /* 0x000fc6000001160b */
[----:B------:R-:W0:Y:S04]  /*0060*/  SHFL.IDX PT, R2, R0, RZ, 0x1f ;  /* 0x00001fff00027589 */ /* 0x000e2800000e0000 */
[----:B------:R1:W2:Y:S01]  /*0070*/  SHFL.IDX PT, R5, R4, RZ, 0x1f ;  /* 0x00001fff04057589 */ /* 0x0002a200000e0000 */
[----:B0-----:R-:W-:-:S13]  /*0080*/  ISETP.NE.OR P0, PT, R2, RZ, !P0 ;  /* 0x000000ff0200720c */ /* 0x001fda0004705670 */
[----:B-12---:R-:W-:Y:S05]  /*0090*/  @P0 BRA `(.L_x_1) ;  /* 0x0000000000200947 */ /* 0x006fea0003800000 */
[----:B------:R-:W-:Y:S02]  /*00a0*/  ULDC.64 UR4, c[0x0][0x198] ;  /* 0x0000660000047ab9 */ /* 0x000fe40000000a00 */
[----:B------:R-:W-:Y:S02]  /*00b0*/  UIADD3 UR6, UP0, UR4, 0xf0, URZ ;  /* 0x000000f004067890 */ /* 0x000fe4000ff1e03f */
[----:B------:R-:W-:Y:S02]  /*00c0*/  UIADD3 UR4, UP1, UR4, 0x1f0, URZ ;  /* 0x000001f004047890 */ /* 0x000fe4000ff3e03f */
[----:B------:R-:W-:Y:S02]  /*00d0*/  UIADD3.X UR7, URZ, UR5, URZ, UP0, !UPT ;  /* 0x000000053f077290 */ /* 0x000fe400087fe43f */
[----:B------:R-:W-:-:S07]  /*00e0*/  UIADD3.X UR5, URZ, UR5, URZ, UP1, !UPT ;  /* 0x000000053f057290 */ /* 0x000fce0008ffe43f */
[----:B------:R0:W-:Y:S02]  /*00f0*/  UTMACCTL.PF [UR6] ;  /* 0x00000000060079b9 */ /* 0x0001e40008040000 */
[----:B------:R0:W-:Y:S02]  /*0100*/  UTMACCTL.PF [UR4] ;  /* 0x00000000040079b9 */ /* 0x0001e40008040000 */
[----:B0-----:R-:W-:Y:S01]  /*0110*/  NOP ;  /* 0x0000000000007918 */ /* 0x001fe20000000000 */
.L_x_1:
[----:B------:R-:W-:Y:S05]  /*0120*/  BSYNC B0 ;  /* 0x0000000000007941 */ /* 0x000fea0003800000 */
.L_x_0:
[----:B------:R-:W0:Y:S02]  /*0130*/  SHFL.IDX PT, R3, R0, RZ, 0x1f ;  /* 0x00001fff00037589 */ /* 0x000e2400000e0000 */
[----:B0-----:R-:W-:-:S13]  /*0140*/  ISETP.NE.AND P0, PT, R3, RZ, PT ;  /* 0x000000ff0300720c */ /* 0x001fda0003f05270 */
[----:B------:R-:W-:Y:S05]  /*0150*/  @P0 BRA `(.L_x_2) ;  /* 0x0000000000500947 */ /* 0x000fea0003800000 */
[----:B------:R-:W0:Y:S01]  /*0160*/  S2UR UR8, SR_CgaCtaId ;  /* 0x00000000000879c3 */ /* 0x000e220000008800 */
[----:B------:R-:W-:Y:S01]  /*0170*/  UMOV UR4, 0x400 ;  /* 0x0000040000047882 */ /* 0x000fe20000000000 */
[----:B------:R-:W-:Y:S01]  /*0180*/  UMOV UR5, 0x1 ;  /* 0x0000000100057882 */ /* 0x000fe20000000000 */
[----:B------:R-:W-:Y:S01]  /*0190*/  UMOV UR6, 0x80 ;  /* 0x0000008000067882 */ /* 0x000fe20000000000 */
[----:B------:R-:W-:Y:S01]  /*01a0*/  ELECT P0, URZ, PT ;  /* 0x00000000003f782f */ /* 0x000fe20003800000 */
[----:B------:R-:W-:-:S04]  /*01b0*/  UIADD3 UR6, -UR6, 0x100000, URZ ;  /* 0x0010000006067890 */ /* 0x000fc8000fffe13f */
[----:B------:R-:W-:Y:S02]  /*01c0*/  USHF.L.U32 UR7, UR6, 0xb, URZ ;  /* 0x0000000b06077899 */ /* 0x000fe4000800063f */
[----:B------:R-:W-:Y:S02]  /*01d0*/  USHF.L.U32 UR6, UR6, 0x1, URZ ;  /* 0x0000000106067899 */ /* 0x000fe4000800063f */
[----:B0-----:R-:W-:Y:S02]  /*01e0*/  ULEA UR8, UR8, UR4, 0x18 ;  /* 0x0000000408087291 */ /* 0x001fe4000f8ec03f */
[----:B------:R-:W-:-:S04]  /*01f0*/  UIADD3 UR4, -UR5, 0x100000, URZ ;  /* 0x0010000005047890 */ /* 0x000fc8000fffe13f */
[----:B------:R-:W-:Y:S02]  /*0200*/  USHF.L.U32 UR5, UR4, 0xb, URZ ;  /* 0x0000000b04057899 */ /* 0x000fe4000800063f */
[----:B------:R-:W-:Y:S01]  /*0210*/  USHF.L.U32 UR4, UR4, 0x1, URZ ;  /* 0x0000000104047899 */ /* 0x000fe2000800063f */
[----:B------:R-:W0:Y:S11]  /*0220*/  FENCE.VIEW.ASYNC.S ;  /* 0x00000000000073c6 */ /* 0x000e360000000000 */
[----:B0-----:R0:W1:Y:S01]  /*0230*/  SYNCS.EXCH.64 URZ, [UR8], UR4 ;  /* 0x00000004083f75b2 */ /* 0x0010620008000100 */
[----:B------:R0:W2:Y:S01]  /*0240*/  SYNCS.EXCH.64 URZ, [UR8+0x18], UR6 ;  /* 0x00001806083f75b2 */ /* 0x0000a20008000100 */
[----:B------:R0:W3:Y:S01]  /*0250*/  SYNCS.EXCH.64 URZ, [UR8+0x8], UR4 ;  /* 0x00000804083f75b2 */ /* 0x0000e20008000100 */
[----:B------:R0:W4:Y:S01]  /*0260*/  SYNCS.EXCH.64 URZ, [UR8+0x20], UR6 ;  /* 0x00002006083f75b2 */ /* 0x0001220008000100 */
[----:B------:R0:W0:Y:S01]  /*0270*/  SYNCS.EXCH.64 URZ, [UR8+0x10], UR4 ;  /* 0x00001004083f75b2 */ /* 0x0000220008000100 */
[----:B------:R0:W0:Y:S01]  /*0280*/  SYNCS.EXCH.64 URZ, [UR8+0x28], UR6 ;  /* 0x00002806083f75b2 */ /* 0x0000220008000100 */
[----:B------:R-:W-:Y:S01]  /*0290*/  NOP ;  /* 0x0000000000007918 */ /* 0x000fe20000000000 */
.L_x_2:
[----:B------:R-:W5:Y:S01]  /*02a0*/  SHFL.IDX PT, R6, R0, RZ, 0x1f ;  /* 0x00001fff00067589 */ /* 0x000f6200000e0000 */
[----:B------:R-:W-:Y:S01]  /*02b0*/  ELECT P0, URZ, PT ;  /* 0x00000000003f782f */ /* 0x000fe20003800000 */
[----:B------:R-:W-:Y:S01]  /*02c0*/  NOP ;  /* 0x0000000000007918 */ /* 0x000fe20000000000 */
[----:B------:R-:W-:Y:S01]  /*02d0*/  ELECT P1, URZ, PT ;  /* 0x00000000003f782f */ /* 0x000fe20003820000 */
[----:B------:R1:W2:Y:S01]  /*02e0*/  SHFL.IDX PT, R3, R0, RZ, 0x1f ;  /* 0x00001fff00037589 */ /* 0x0002a200000e0000 */
[----:B0-----:R-:W-:Y:S01]  /*02f0*/  UMOV UR4, 0x20 ;  /* 0x0000002000047882 */ /* 0x001fe20000000000 */
[----:B------:R-:W-:Y:S01]  /*0300*/  UMOV UR11, 0x80 ;  /* 0x00000080000b7882 */ /* 0x000fe20000000000 */
[----:B------:R-:W-:Y:S01]  /*0310*/  ULDC.64 UR12, c[0x0][0x598] ;  /* 0x00016600000c7ab9 */ /* 0x000fe20000000a00 */
[----:B------:R-:W0:Y:S01]  /*0320*/  SHFL.IDX PT, R4, R4, RZ, 0x1f ;  /* 0x00001fff04047589 */ /* 0x000e2200000e0000 */
[----:B------:R-:W-:Y:S01]  /*0330*/  NOP ;  /* 0x0000000000007918 */ /* 0x000fe20000000000 */
[----:B------:R-:W-:Y:S01]  /*0340*/  VIADD R33, R5, 0xffffffff ;  /* 0xffffffff05217836 */ /* 0x000fe20000000000 */
[----:B------:R-:W-:Y:S01]  /*0350*/  ULDC.64 UR20, c[0x0][0x208] ;  /* 0x0000820000147ab9 */ /* 0x000fe20000000a00 */
[----:B-1----:R-:W-:-:S02]  /*0360*/  SHF.R.S32.HI R0, RZ, 0x1f, R11 ;  /* 0x0000001fff007819 */ /* 0x002fc4000001140b */
[----:B------:R-:W-:Y:S02]  /*0370*/  ISETP.NE.AND P2, PT, R5, RZ, PT ;  /* 0x000000ff0500720c */ /* 0x000fe40003f45270 */
[----:B------:R-:W-:Y:S02]  /*0380*/  LEA.HI R0, R0, R11, RZ, 0x7 ;  /* 0x0000000b00007211 */ /* 0x000fe400078f38ff */
[----:B------:R-:W-:Y:S02]  /*0390*/  ISETP.GE.U32.AND P3, PT, R33, 0x2, PT ;  /* 0x000000022100780c */ /* 0x000fe40003f66070 */
[----:B------:R-:W-:Y:S02]  /*03a0*/  LOP3.LUT R0, R0, 0xffffff80, RZ, 0xc0, !PT ;  /* 0xffffff8000007812 */ /* 0x000fe400078ec0ff */
[----:B-----5:R-:W-:-:S03]  /*03b0*/  ISETP.NE.OR P0, PT, R6, RZ, !P0 ;  /* 0x000000ff0600720c */ /* 0x020fc60004705670 */
[----:B------:R-:W-:Y:S01]  /*03c0*/  IMAD.IADD R10, R11, 0x1, -R0 ;  /* 0x000000010b0a7824 */ /* 0x000fe200078e0a00 */
[----:B--2---:R-:W-:Y:S02]  /*03d0*/  ISETP.NE.OR P1, PT, R3, RZ, !P1 ;  /* 0x000000ff0300720c */ /* 0x004fe40004f25670 */
[----:B------:R-:W-:-:S04]  /*03e0*/  SHF.R.S32.HI R3, RZ, 0x1f, R2 ;  /* 0x0000001fff037819 */ /* 0x000fc80000011402 */
[----:B------:R-:W-:-:S03]  /*03f0*/  LEA.HI R3, R3, R2, RZ, 0x2 ;  /* 0x0000000203037211 */ /* 0x000fc600078f10ff */
[----:B------:R-:W-:Y:S01]  /*0400*/  VOTEU.ALL UP0, P0 ;  /* 0x00000000003f7886 */ /* 0x000fe20000000000 */
[----:B------:R-:W-:-:S03]  /*0410*/  LOP3.LUT R3, R3, 0xfffffffc, RZ, 0xc0, !PT ;  /* 0xfffffffc03037812 */ /* 0x000fc600078ec0ff */
[----:B------:R-:W-:Y:S01]  /*0420*/  VOTEU.ALL UP1, P1 ;  /* 0x00000000003f7886 */ /* 0x000fe20000820000 */
[----:B------:R-:W1:Y:S01]  /*0430*/  @!UP0 S2UR UR7, SR_CgaCtaId ;  /* 0x00000000000789c3 */ /* 0x000e620000008800 */
[----:B------:R-:W-:Y:S01]  /*0440*/  @!UP0 UMOV UR6, 0x400 ;  /* 0x0000040000068882 */ /* 0x000fe20000000000 */
[----:B------:R-:W-:-:S04]  /*0450*/  @!UP0 UIADD3 UR4, -UR4, 0x100000, URZ ;  /* 0x0010000004048890 */ /* 0x000fc8000fffe13f */
[----:B------:R-:W-:Y:S02]  /*0460*/  @!UP0 USHF.L.U32 UR5, UR4, 0xb, URZ ;  /* 0x0000000b04058899 */ /* 0x000fe4000800063f */
[----:B------:R-:W-:Y:S01]  /*0470*/  @!UP0 USHF.L.U32 UR4, UR4, 0x1, URZ ;  /* 0x0000000104048899 */ /* 0x000fe2000800063f */
[----:B------:R-:W-:Y:S01]  /*0480*/  IMAD.IADD R20, R2, 0x1, -R3 ;  /* 0x0000000102147824 */ /* 0x000fe200078e0a03 */
[----:B------:R-:W-:Y:S01]  /*0490*/  @!UP1 UMOV UR9, 0x400 ;  /* 0x0000040000099882 */ /* 0x000fe20000000000 */
[----:B------:R-:W-:Y:S01]  /*04a0*/  VOTEU.ALL UP2, P1 ;  /* 0x00000000003f7886 */ /* 0x000fe20000840000 */
[----:B------:R-:W-:Y:S01]  /*04b0*/  VOTEU.ALL UP3, P1 ;  /* 0x00000000003f7886 */ /* 0x000fe20000860000 */
[----:B------:R-:W-:Y:S01]  /*04c0*/  VOTEU.ALL UP4, P1 ;  /* 0x00000000003f7886 */ /* 0x000fe20000880000 */
[----:B------:R-:W2:Y:S01]  /*04d0*/  @!UP1 S2UR UR10, SR_CgaCtaId ;  /* 0x00000000000a99c3 */ /* 0x000ea20000008800 */
[----:B------:R-:W-:Y:S01]  /*04e0*/  VOTEU.ALL UP5, P1 ;  /* 0x00000000003f7886 */ /* 0x000fe200008a0000 */
[----:B------:R-:W-:-:S04]  /*04f0*/  ISETP.NE.U32.AND P1, PT, RZ, UR12, PT ;  /* 0x0000000cff007c0c */ /* 0x000fc8000bf25070 */
[----:B------:R-:W-:Y:S01]  /*0500*/  ISETP.NE.AND.EX P1, PT, RZ, UR13, PT, P1 ;  /* 0x0000000dff007c0c */ /* 0x000fe2000bf25310 */
[----:B-1----:R-:W-:Y:S02]  /*0510*/  @!UP0 ULEA UR8, UR7, UR6, 0x18 ;  /* 0x0000000607088291 */ /* 0x002fe4000f8ec03f */
[----:B------:R-:W-:-:S04]  /*0520*/  @!UP1 UIADD3 UR6, -UR11, 0x100000, URZ ;  /* 0x001000000b069890 */ /* 0x000fc8000fffe13f */
[----:B------:R-:W-:Y:S02]  /*0530*/  @!UP1 USHF.L.U32 UR7, UR6, 0xb, URZ ;  /* 0x0000000b06079899 */ /* 0x000fe4000800063f */
[----:B------:R-:W-:Y:S01]  /*0540*/  @!UP1 USHF.L.U32 UR6, UR6, 0x1, URZ ;  /* 0x0000000106069899 */ /* 0x000fe2000800063f */
[----:B0-----:R-:W-:Y:S01]  /*0550*/  R2UR UR11, R4 ;  /* 0x00000000040b72ca */ /* 0x001fe200000e0000 */
[----:B------:R-:W-:Y:S01]  /*0560*/  VOTEU.ALL UP0, P0 ;  /* 0x00000000003f7886 */ /* 0x000fe20000000000 */
[----:B--2---:R-:W-:Y:S01]  /*0570*/  @!UP1 ULEA UR9, UR10, UR9, 0x18 ;  /* 0x000000090a099291 */ /* 0x004fe2000f8ec03f */
[----:B------:R-:W-:Y:S01]  /*0580*/  VOTEU.ALL UP1, P0 ;  /* 0x00000000003f7886 */ /* 0x000fe20000020000 */
[C---:B------:R-:W-:Y:S01]  /*0590*/  ISETP.NE.AND P0, PT, R20.reuse, 0x3, PT ;  /* 0x000000031400780c */ /* 0x040fe20003f05270 */
[----:B------:R-:W0:Y:S02]  /*05a0*/  FENCE.VIEW.ASYNC.S ;  /* 0x00000000000073c6 */ /* 0x000e240000000000 */
[----:B0-----:R0:W3:Y:S01]  /*05b0*/  @!UP0 SYNCS.EXCH.64 URZ, [UR8+0x60], UR4 ;  /* 0x00006004083f85b2 */ /* 0x0010e20008000100 */
[----:B------:R-:W-:-:S04]  /*05c0*/  ISETP.EQ.OR P0, PT, R20, RZ, !P0 ;  /* 0x000000ff1400720c */ /* 0x000fc80004702670 */
[----:B------:R-:W-:-:S04]  /*05d0*/  ISETP.EQ.AND P0, PT, R5, RZ, P0 ;  /* 0x000000ff0500720c */ /* 0x000fc80000702270 */
[----:B------:R-:W-:-:S04]  /*05e0*/  SEL R7, RZ, 0x1, !P0 ;  /* 0x00000001ff077807 */ /* 0x000fc80004000000 */
[----:B------:R-:W-:Y:S01]  /*05f0*/  SEL R7, R7, 0x2, P3 ;  /* 0x0000000207077807 */ /* 0x000fe20001800000 */
[----:B------:R0:W3:Y:S01]  /*0600*/  @!UP1 SYNCS.EXCH.64 URZ, [UR8+0x68], UR4 ;  /* 0x00006804083f95b2 */ /* 0x0000e20008000100 */
[----:B------:R-:W-:Y:S01]  /*0610*/  NOP ;  /* 0x0000000000007918 */ /* 0x000fe20000000000 */
[----:B------:R0:W3:Y:S01]  /*0620*/  @!UP2 SYNCS.EXCH.64 URZ, [UR9+0x40], UR6 ;  /* 0x00004006093fa5b2 */ /* 0x0000e20008000100 */
[----:B------:R0:W3:Y:S01]  /*0630*/  @!UP3 SYNCS.EXCH.64 URZ, [UR9+0x48], UR6 ;  /* 0x00004806093fb5b2 */ /* 0x0000e20008000100 */
[----:B------:R0:W3:Y:S01]  /*0640*/  @!UP4 SYNCS.EXCH.64 URZ, [UR9+0x50], UR6 ;  /* 0x00005006093fc5b2 */ /* 0x0000e20008000100 */
[----:B------:R0:W3:Y:S01]  /*0650*/  @!UP5 SYNCS.EXCH.64 URZ, [UR9+0x58], UR6 ;  /* 0x00005806093fd5b2 */ /* 0x0000e20008000100 */
[----:B------:R-:W-:Y:S01]  /*0660*/  NOP ;  /* 0x0000000000007918 */ /* 0x000fe20000000000 */
[----:B---34-:R-:W-:Y:S06]  /*0670*/  BAR.SYNC.DEFER_BLOCKING 0x0 ;  /* 0x0000000000007b1d */ /* 0x018fec0000010000 */
[----:B0-----:R-:W-:Y:S05]  /*0680*/  @!P1 BRA `(.L_x_3) ;  /* 0x00000000001c9947 */ /* 0x001fea0003800000 */
[----:B------:R-:W0:Y:S02]  /*0690*/  LDC.64 R2, c[0x0][0x598] ;  /* 0x00016600ff027b82 */ /* 0x000e240000000a00 */
[----:B0-----:R-:W2:Y:S02]  /*06a0*/  LDG.E.64 R2, desc[UR20][R2.64] ;  /* 0x0000001402027981 */ /* 0x001ea4000c1e1b00 */
[----:B--2---:R-:W-:-:S04]  /*06b0*/  ISETP.NE.U32.AND P0, PT, R2, RZ, PT ;  /* 0x000000ff0200720c */ /* 0x004fc80003f05070 */
[----:B------:R-:W-:-:S13]  /*06c0*/  ISETP.NE.AND.EX P0, PT, R3, RZ, PT, P0 ;  /* 0x000000ff0300720c */ /* 0x000fda0003f05300 */
[----:B------:R-:W-:Y:S05]  /*06d0*/  @!P0 BRA `(.L_x_3) ;  /* 0x0000000000088947 */ /* 0x000fea0003800000 */
[----:B------:R2:W5:Y:S01]  /*06e0*/  LD.E R12, desc[UR20][R2.64] ;  /* 0x00000014020c7980 */ /* 0x000562000c101900 */
[----:B------:R-:W-:Y:S05]  /*06f0*/  BRA `(.L_x_4) ;  /* 0x0000000000207947 */ /* 0x000fea0003800000 */
.L_x_3:
[----:B------:R-:W-:Y:S02]  /*0700*/  ULDC.64 UR4, c[0x0][0x588] ;  /* 0x0001620000047ab9 */ /* 0x000fe40000000a00 */
[----:B------:R-:W-:-:S04]  /*0710*/  ISETP.NE.U32.AND P0, PT, RZ, UR4, PT ;  /* 0x00000004ff007c0c */ /* 0x000fc8000bf05070 */
[----:B------:R-:W-:-:S13]  /*0720*/  ISETP.NE.AND.EX P0, PT, RZ, UR5, PT, P0 ;  /* 0x00000005ff007c0c */ /* 0x000fda000bf05300 */
[----:B------:R-:W-:Y:S05]  /*0730*/  @!P0 BRA `(.L_x_5) ;  /* 0x00000000000c8947 */ /* 0x000fea0003800000 */
[----:B------:R-:W0:Y:S02]  /*0740*/  LDC.64 R12, c[0x0][0x588] ;  /* 0x00016200ff0c7b82 */ /* 0x000e240000000a00 */
[----:B0-----:R1:W5:Y:S01]  /*0750*/  LDG.E R12, desc[UR20][R12.64] ;  /* 0x000000140c0c7981 */ /* 0x001362000c1e1900 */
[----:B------:R-:W-:Y:S05]  /*0760*/  BRA `(.L_x_4) ;  /* 0x0000000000047947 */ /* 0x000fea0003800000 */
.L_x_5:
[----:B------:R-:W0:Y:S02]  /*0770*/  LDC R12, c[0x0][0x580] ;  /* 0x00016000ff0c7b82 */ /* 0x000e240000000800 */
.L_x_4:
[----:B------:R-:W-:Y:S02]  /*0780*/  ULDC.64 UR4, c[0x0][0x5a0] ;  /* 0x0001680000047ab9 */ /* 0x000fe40000000a00 */
[----:B------:R-:W-:-:S04]  /*0790*/  ISETP.NE.U32.AND P0, PT, RZ, UR4, PT ;  /* 0x00000004ff007c0c */ /* 0x000fc8000bf05070 */
[----:B------:R-:W-:-:S13]  /*07a0*/  ISETP.NE.AND.EX P0, PT, RZ, UR5, PT, P0 ;  /* 0x00000005ff007c0c */ /* 0x000fda000bf05300 */
[----:B------:R-:W-:Y:S05]  /*07b0*/  @!P0 BRA `(.L_x_6) ;  /* 0x00000000001c8947 */ /* 0x000fea0003800000 */
[----:B--2---:R-:W2:Y:S02]  /*07c0*/  LDC.64 R2, c[0x0][0x5a0] ;  /* 0x00016800ff027b82 */ /* 0x004ea40000000a00 */
[----:B--2---:R-:W2:Y:S02]  /*07d0*/  LDG.E.64 R2, desc[UR20][R2.64] ;  /* 0x0000001402027981 */ /* 0x004ea4000c1e1b00 */
[----:B--2---:R-:W-:-:S04]  /*07e0*/  ISETP.NE.U32.AND P0, PT, R2, RZ, PT ;  /* 0x000000ff0200720c */ /* 0x004fc80003f05070 */
[----:B------:R-:W-:-:S13]  /*07f0*/  ISETP.NE.AND.EX P0, PT, R3, RZ, PT, P0 ;  /* 0x000000ff0300720c */ /* 0x000fda0003f05300 */
[----:B------:R-:W-:Y:S05]  /*0800*/  @!P0 BRA `(.L_x_6) ;  /* 0x0000000000088947 */ /* 0x000fea0003800000 */
[----:B-1----:R4:W5:Y:S01]  /*0810*/  LD.E R13, desc[UR20][R2.64] ;  /* 0x00000014020d7980 */ /* 0x002962000c101900 */
[----:B------:R-:W-:Y:S05]  /*0820*/  BRA `(.L_x_7) ;  /* 0x0000000000207947 */ /* 0x000fea0003800000 */
.L_x_6:
[----:B------:R-:W-:Y:S02]  /*0830*/  ULDC.64 UR4, c[0x0][0x590] ;  /* 0x0001640000047ab9 */ /* 0x000fe40000000a00 */
[----:B------:R-:W-:-:S04]  /*0840*/  ISETP.NE.U32.AND P0, PT, RZ, UR4, PT ;  /* 0x00000004ff007c0c */ /* 0x000fc8000bf05070 */
[----:B------:R-:W-:-:S13]  /*0850*/  ISETP.NE.AND.EX P0, PT, RZ, UR5, PT, P0 ;  /* 0x00000005ff007c0c */ /* 0x000fda000bf05300 */
[----:B------:R-:W-:Y:S05]  /*0860*/  @!P0 BRA `(.L_x_8) ;  /* 0x00000000000c8947 */ /* 0x000fea0003800000 */
[----:B--2---:R-:W1:Y:S02]  /*0870*/  LDC.64 R2, c[0x0][0x590] ;  /* 0x00016400ff027b82 */ /* 0x004e640000000a00 */
[----:B-1----:R3:W5:Y:S01]  /*0880*/  LDG.E R13, desc[UR20][R2.64] ;  /* 0x00000014020d7981 */ /* 0x002762000c1e1900 */
[----:B------:R-:W-:Y:S05]  /*0890*/  BRA `(.L_x_7) ;  /* 0x0000000000047947 */ /* 0x000fea0003800000 */
.L_x_8:
[----:B-1----:R-:W1:Y:S02]  /*08a0*/  LDC R13, c[0x0][0x584] ;  /* 0x00016100ff0d7b82 */ /* 0x002e640000000800 */
.L_x_7:
[----:B------:R-:W0:Y:S01]  /*08b0*/  LDC R0, c[0x0][0x65c] ;  /* 0x00019700ff007b82 */ /* 0x000e220000000800 */
[----:B------:R-:W2:Y:S01]  /*08c0*/  S2R R21, SR_CTAID.Y ;  /* 0x0000000000157919 */ /* 0x000ea20000002600 */
[----:B------:R-:W-:Y:S01]  /*08d0*/  ULDC UR8, c[0x0][0x28c] ;  /* 0x0000a30000087ab9 */ /* 0x000fe20000000800 */
[----:B------:R-:W-:Y:S01]  /*08e0*/  ISETP.NE.AND P0, PT, R5, 0x2, PT ;  /* 0x000000020500780c */ /* 0x000fe20003f05270 */
[----:B------:R-:W-:Y:S01]  /*08f0*/  UIADD3 UR8, UR8, 0x7f, URZ ;  /* 0x0000007f08087890 */ /* 0x000fe2000fffe03f */
[----:B------:R-:W1:Y:S01]  /*0900*/  S2R R14, SR_CTAID.X ;  /* 0x00000000000e7919 */ /* 0x000e620000002500 */
[----:B------:R-:W-:Y:S01]  /*0910*/  UMOV UR5, URZ ;  /* 0x0000003f00057c82 */ /* 0x000fe20008000000 */
[----:B------:R-:W-:Y:S01]  /*0920*/  UMOV UR4, URZ ;  /* 0x0000003f00047c82 */ /* 0x000fe20008000000 */
[----:B------:R-:W-:-:S04]  /*0930*/  USHF.R.S32.HI UR9, URZ, 0x1f, UR8 ;  /* 0x0000001f3f097899 */ /* 0x000fc80008011408 */
[----:B------:R-:W-:-:S04]  /*0940*/  ULEA.HI UR9, UR9, UR8, URZ, 0x7 ;  /* 0x0000000809097291 */ /* 0x000fc8000f8f383f */
[----:B------:R-:W-:Y:S01]  /*0950*/  USHF.R.S32.HI UR13, URZ, 0x7, UR9 ;  /* 0x000000073f0d7899 */ /* 0x000fe20008011409 */
[----:B0-----:R-:W-:-:S13]  /*0960*/  ISETP.NE.AND P4, PT, R0, 0x1, PT ;  /* 0x000000010000780c */ /* 0x001fda0003f85270 */
[----:B------:R-:W1:Y:S01]  /*0970*/  @P4 LDC R15, c[0x0][0x10] ;  /* 0x00000400ff0f4b82 */ /* 0x000e620000000800 */
[----:B--234-:R-:W-:Y:S02]  /*0980*/  @P4 IMAD.MOV.U32 R2, RZ, RZ, R21 ;  /* 0x000000ffff024224 */ /* 0x01cfe400078e0015 */
[----:B------:R-:W-:Y:S02]  /*0990*/  @P4 IMAD.MOV.U32 R3, RZ, RZ, RZ ;  /* 0x000000ffff034224 */ /* 0x000fe400078e00ff */
[----:B------:R-:W-:-:S03]  /*09a0*/  @P4 IMAD.MOV.U32 R5, RZ, RZ, RZ ;  /* 0x000000ffff054224 */ /* 0x000fc600078e00ff */
[----:B------:R-:W0:Y:S01]  /*09b0*/  @!P4 LDC R9, c[0x0][0xc] ;  /* 0x00000300ff09cb82 */ /* 0x000e220000000800 */
[----:B------:R-:W-:Y:S01]  /*09c0*/  ULDC UR6, c[0x0][0xc] ;  /* 0x0000030000067ab9 */ /* 0x000fe20000000800 */
[----:B------:R-:W-:Y:S02]  /*09d0*/  ULDC UR7, c[0x0][0x10] ;  /* 0x0000040000077ab9 */ /* 0x000fe40000000800 */
[----:B------:R-:W-:-:S04]  /*09e0*/  UIMAD.WIDE.U32 UR6, UR6, UR7, URZ ;  /* 0x00000007060672a5 */ /* 0x000fc8000f8e003f */
[----:B------:R-:W2:Y:S01]  /*09f0*/  LDC R8, c[0x0][0x14] ;  /* 0x00000500ff087b82 */ /* 0x000ea20000000800 */
[----:B-1----:R-:W-:-:S04]  /*0a00*/  @P4 IMAD.WIDE.U32 R2, R14, R15, R2 ;  /* 0x0000000f0e024225 */ /* 0x002fc800078e0002 */
[----:B------:R-:W-:Y:S02]  /*0a10*/  IMAD.MOV.U32 R15, RZ, RZ, RZ ;  /* 0x000000ffff0f7224 */ /* 0x000fe400078e00ff */
[----:B------:R-:W-:Y:S02]  /*0a20*/  @P4 IMAD.IADD R3, R3, 0x1, R5 ;  /* 0x0000000103034824 */ /* 0x000fe400078e0205 */
[----:B0-----:R-:W-:-:S04]  /*0a30*/  @!P4 IMAD.WIDE.U32 R4, R9, R21, R14 ;  /* 0x000000150904c225 */ /* 0x001fc800078e000e */
[----:B------:R-:W-:Y:S02]  /*0a40*/  @!P4 IMAD.MOV.U32 R2, RZ, RZ, R4 ;  /* 0x000000ffff02c224 */ /* 0x000fe400078e0004 */
[----:B------:R-:W-:Y:S02]  /*0a50*/  @!P4 IMAD.MOV.U32 R3, RZ, RZ, R5 ;  /* 0x000000ffff03c224 */ /* 0x000fe400078e0005 */
[C---:B--2---:R-:W-:Y:S02]  /*0a60*/  IMAD R17, R8.reuse, UR7, RZ ;  /* 0x0000000708117c24 */ /* 0x044fe4000f8e02ff */
[----:B------:R-:W-:Y:S01]  /*0a70*/  IMAD.WIDE.U32 R8, R8, UR6, RZ ;  /* 0x0000000608087c25 */ /* 0x000fe2000f8e00ff */
[----:B------:R-:W-:-:S03]  /*0a80*/  ULDC.64 UR6, c[0x0][0x650] ;  /* 0x0001940000067ab9 */ /* 0x000fc60000000a00 */
[----:B------:R-:W-:Y:S01]  /*0a90*/  IMAD.IADD R0, R9, 0x1, R17 ;  /* 0x0000000109007824 */ /* 0x000fe200078e0211 */
[----:B------:R-:W-:Y:S06]  /*0aa0*/  @P0 BRA `(.L_x_9) ;  /* 0x0000000000200947 */ /* 0x000fec0003800000 */
[----:B------:R-:W-:Y:S01]  /*0ab0*/  UISETP.GE.U32.AND UP0, UPT, UR13, 0x3, UPT ;  /* 0x000000030d00788c */ /* 0x000fe2000bf06070 */
[----:B------:R-:W-:Y:S01]  /*0ac0*/  IADD3 R2, P0, R2, R8, RZ ;  /* 0x0000000802027210 */ /* 0x000fe20007f1e0ff */
[----:B------:R-:W-:-:S04]  /*0ad0*/  UIMAD.WIDE.U32 UR4, UR13, -0x55555555, URZ ;  /* 0xaaaaaaab0d0478a5 */ /* 0x000fc8000f8e003f */
[----:B------:R-:W-:Y:S01]  /*0ae0*/  USHF.R.U32.HI UR5, URZ, 0x1, UR5 ;  /* 0x000000013f057899 */ /* 0x000fe20008011605 */
[----:B------:R-:W-:Y:S02]  /*0af0*/  IMAD.X R3, R0, 0x1, R3, P0 ;  /* 0x0000000100037824 */ /* 0x000fe400000e0603 */
[----:B------:R-:W-:Y:S02]  /*0b00*/  UMOV UR4, URZ ;  /* 0x0000003f00047c82 */ /* 0x000fe40008000000 */
[----:B------:R-:W-:Y:S02]  /*0b10*/  @UP0 ULOP3.LUT UR4, UR5, 0x1, URZ, 0xc0, !UPT ;  /* 0x0000000105040892 */ /* 0x000fe4000f8ec03f */
[----:B------:R-:W-:-:S12]  /*0b20*/  UIMAD UR5, UR5, -0x3, UR13 ;  /* 0xfffffffd050578a4 */ /* 0x000fd8000f8e020d */
.L_x_9:
[----:B------:R-:W-:Y:S01]  /*0b30*/  ISETP.GE.U32.AND P0, PT, R2, UR6, PT ;  /* 0x0000000602007c0c */ /* 0x000fe2000bf06070 */
[----:B------:R-:W-:Y:S01]  /*0b40*/  IMAD.MOV.U32 R6, RZ, RZ, -0x1 ;  /* 0xffffffffff067424 */ /* 0x000fe200078e00ff */
[----:B------:R-:W-:Y:S01]  /*0b50*/  PRMT R16, RZ, 0x7610, R16 ;  /* 0x00007610ff107816 */ /* 0x000fe20000000010 */
[----:B------:R-:W-:Y:S01]  /*0b60*/  IMAD.MOV.U32 R4, RZ, RZ, -0x1 ;  /* 0xffffffffff047424 */ /* 0x000fe200078e00ff */
[----:B------:R-:W-:Y:S01]  /*0b70*/  ISETP.GE.U32.AND.EX P0, PT, R3, UR7, PT, P0 ;  /* 0x0000000703007c0c */ /* 0x000fe2000bf06100 */
[----:B------:R-:W-:-:S12]  /*0b80*/  IMAD.MOV.U32 R5, RZ, RZ, -0x1 ;  /* 0xffffffffff057424 */ /* 0x000fd800078e00ff */
[----:B------:R-:W-:Y:S05]  /*0b90*/  @P0 BRA `(.L_x_10) ;  /* 0x00000004005c0947 */ /* 0x000fea0003800000 */
[----:B------:R-:W0:Y:S01]  /*0ba0*/  LDC.64 R24, c[0x0][0x628] ;  /* 0x00018a00ff187b82 */ /* 0x000e220000000a00 */
[----:B------:R-:W-:Y:S02]  /*0bb0*/  IMAD.MOV.U32 R4, RZ, RZ, R2 ;  /* 0x000000ffff047224 */ /* 0x000fe400078e0002 */
[----:B------:R-:W-:-:S05]  /*0bc0*/  IMAD.MOV.U32 R5, RZ, RZ, R3 ;  /* 0x000000ffff057224 */ /* 0x000fca00078e0003 */
[----:B------:R-:W1:Y:S08]  /*0bd0*/  LDC R6, c[0x0][0x630] ;  /* 0x00018c00ff067b82 */ /* 0x000e700000000800 */
[----:B------:R-:W2:Y:S01]  /*0be0*/  LDC.64 R26, c[0x0][0x620] ;  /* 0x00018800ff1a7b82 */ /* 0x000ea20000000a00 */
[----:B0-----:R-:W-:-:S04]  /*0bf0*/  ISETP.NE.U32.AND P0, PT, R24, RZ, PT ;  /* 0x000000ff1800720c */ /* 0x001fc80003f05070 */
[----:B------:R-:W-:-:S13]  /*0c00*/  ISETP.NE.AND.EX P0, PT, R25, RZ, PT, P0 ;  /* 0x000000ff1900720c */ /* 0x000fda0003f05300 */
[----:B-12---:R-:W-:Y:S05]  /*0c10*/  @!P0 BRA `(.L_x_11) ;  /* 0x0000000000288947 */ /* 0x006fea0003800000 */
[----:B------:R-:W0:Y:S02]  /*0c20*/  LDC R19, c[0x0][0x634] ;  /* 0x00018d00ff137b82 */ /* 0x000e240000000800 */
[----:B0-----:R-:W-:-:S05]  /*0c30*/  IADD3 R19, P0, R2, R19, RZ ;  /* 0x0000001302137210 */ /* 0x001fca0007f1e0ff */
[----:B------:R-:W-:-:S04]  /*0c40*/  IMAD.X R23, RZ, RZ, R3, P0 ;  /* 0x000000ffff177224 */ /* 0x000fc800000e0603 */
[----:B------:R-:W-:-:S04]  /*0c50*/  IMAD.WIDE.U32 R4, R23, R24, RZ ;  /* 0x0000001817047225 */ /* 0x000fc800078e00ff */
[----:B------:R-:W-:-:S04]  /*0c60*/  IMAD.WIDE.U32 R16, P0, R19, R25, R4 ;  /* 0x0000001913107225 */ /* 0x000fc80007800004 */
[----:B------:R-:W-:-:S04]  /*0c70*/  IMAD.WIDE.U32 R4, R19, R24, RZ ;  /* 0x0000001813047225 */ /* 0x000fc800078e00ff */
[----:B------:R-:W-:Y:S01]  /*0c80*/  IMAD.X R19, RZ, RZ, RZ, P0 ;  /* 0x000000ffff137224 */ /* 0x000fe200000e06ff */
[----:B------:R-:W-:Y:S01]  /*0c90*/  IADD3 RZ, P0, R5, R16, RZ ;  /* 0x0000001005ff7210 */ /* 0x000fe20007f1e0ff */
[----:B------:R-:W-:-:S04]  /*0ca0*/  IMAD.MOV.U32 R18, RZ, RZ, R17 ;  /* 0x000000ffff127224 */ /* 0x000fc800078e0011 */
[----:B------:R-:W-:-:S08]  /*0cb0*/  IMAD.WIDE.U32.X R4, R23, R25, R18, P0 ;  /* 0x0000001917047225 */ /* 0x000fd000000e0412 */
.L_x_11:
[--C-:B------:R-:W-:Y:S01]  /*0cc0*/  SHF.R.U64 R32, R4, R6, R5.reuse ;  /* 0x0000000604207219 */ /* 0x100fe20000001205 */
[----:B------:R-:W0:Y:S01]  /*0cd0*/  LDC.64 R28, c[0x0][0x640] ;  /* 0x00019000ff1c7b82 */ /* 0x000e220000000a00 */
[----:B------:R-:W-:Y:S01]  /*0ce0*/  I2FP.F32.U32 R4, R14 ;  /* 0x0000000e00047245 */ /* 0x000fe20000201000 */
[----:B------:R-:W-:Y:S01]  /*0cf0*/  ULDC UR6, c[0x0][0x150] ;  /* 0x0000540000067ab9 */ /* 0x000fe20000000800 */
[----:B------:R-:W-:Y:S02]  /*0d00*/  SHF.R.U32.HI R5, RZ, R6, R5 ;  /* 0x00000006ff057219 */ /* 0x000fe40000011605 */
[----:B------:R-:W-:Y:S01]  /*0d10*/  IADD3 R17, P0, RZ, -R32, RZ ;  /* 0x80000020ff117210 */ /* 0x000fe20007f1e0ff */
[----:B------:R-:W-:Y:S01]  /*0d20*/  FMUL R6, R4, UR6 ;  /* 0x0000000604067c20 */ /* 0x000fe20008400000 */
[----:B------:R-:W-:Y:S01]  /*0d30*/  ULDC UR6, c[0x0][0x154] ;  /* 0x0000550000067ab9 */ /* 0x000fe20000000800 */
[----:B------:R-:W1:Y:S02]  /*0d40*/  LDC R18, c[0x0][0x618] ;  /* 0x00018600ff127b82 */ /* 0x000e640000000800 */
[----:B------:R-:W-:-:S02]  /*0d50*/  IMAD.X R19, RZ, RZ, ~R5, P0 ;  /* 0x000000ffff137224 */ /* 0x000fc400000e0e05 */
[----:B------:R-:W2:Y:S01]  /*0d60*/  F2I.U32.TRUNC.NTZ R6, R6 ;  /* 0x0000000600067305 */ /* 0x000ea2000020f000 */
[----:B------:R-:W-:-:S03]  /*0d70*/  IMAD.WIDE.U32 R4, R17, R26, R2 ;  /* 0x0000001a11047225 */ /* 0x000fc600078e0002 */
[----:B------:R-:W3:Y:S01]  /*0d80*/  LDC R15, c[0x0][0x144] ;  /* 0x00005100ff0f7b82 */ /* 0x000ee20000000800 */
[----:B------:R-:W-:-:S04]  /*0d90*/  IMAD R16, R19, R26, RZ ;  /* 0x0000001a13107224 */ /* 0x000fc800078e02ff */
[----:B------:R-:W-:-:S03]  /*0da0*/  IMAD R17, R17, R27, R16 ;  /* 0x0000001b11117224 */ /* 0x000fc600078e0210 */
[----:B------:R-:W4:Y:S01]  /*0db0*/  LDC R22, c[0x0][0x608] ;  /* 0x00018200ff167b82 */ /* 0x000f220000000800 */
[----:B------:R-:W-:Y:S01]  /*0dc0*/  IMAD.IADD R17, R5, 0x1, R17 ;  /* 0x0000000105117824 */ /* 0x000fe200078e0211 */
[----:B0-----:R-:W-:Y:S01]  /*0dd0*/  ISETP.NE.U32.AND P0, PT, R28, RZ, PT ;  /* 0x000000ff1c00720c */ /* 0x001fe20003f05070 */
[----:B--2---:R-:W-:-:S03]  /*0de0*/  IMAD.MOV R5, RZ, RZ, -R6 ;  /* 0x000000ffff057224 */ /* 0x004fc600078e0a06 */
[----:B------:R-:W-:Y:S02]  /*0df0*/  ISETP.NE.AND.EX P0, PT, R29, RZ, PT, P0 ;  /* 0x000000ff1d00720c */ /* 0x000fe40003f05300 */
[----:B------:R-:W0:Y:S01]  /*0e00*/  LDC R19, c[0x0][0x658] ;  /* 0x00019600ff137b82 */ /* 0x000e220000000800 */
[-CC-:B-1----:R-:W-:Y:S02]  /*0e10*/  SHF.R.U64 R26, R4, R18.reuse, R17.reuse ;  /* 0x00000012041a7219 */ /* 0x182fe40000001211 */
[----:B------:R-:W-:Y:S02]  /*0e20*/  I2FP.F32.U32 R4, R21 ;  /* 0x0000001500047245 */ /* 0x000fe40000201000 */
[----:B------:R-:W-:Y:S01]  /*0e30*/  SHF.R.U32.HI R17, RZ, R18, R17 ;  /* 0x00000012ff117219 */ /* 0x000fe20000011611 */
[----:B------:R-:W-:Y:S02]  /*0e40*/  IMAD.MOV.U32 R18, RZ, RZ, 0x1 ;  /* 0x00000001ff127424 */ /* 0x000fe400078e00ff */
[----:B------:R-:W1:Y:S01]  /*0e50*/  LDC R24, c[0x0][0x148] ;  /* 0x00005200ff187b82 */ /* 0x000e620000000800 */
[----:B---3--:R-:W-:-:S02]  /*0e60*/  IMAD R6, R15, R5, R14 ;  /* 0x000000050f067224 */ /* 0x008fc400078e020e */
[----:B------:R-:W-:Y:S01]  /*0e70*/  FMUL R5, R4, UR6 ;  /* 0x0000000604057c20 */ /* 0x000fe20008400000 */
[----:B------:R-:W-:-:S04]  /*0e80*/  IMAD.MOV.U32 R4, RZ, RZ, -0x1 ;  /* 0xffffffffff047424 */ /* 0x000fc800078e00ff */
[----:B------:R-:W2:Y:S01]  /*0e90*/  LDC R25, c[0x0][0x600] ;  /* 0x00018000ff197b82 */ /* 0x000ea20000000800 */
[-CC-:B----4-:R-:W-:Y:S02]  /*0ea0*/  SHF.R.U64 R34, R26, R22.reuse, R17.reuse ;  /* 0x000000161a227219 */ /* 0x190fe40000001211 */
[----:B------:R-:W-:Y:S02]  /*0eb0*/  SHF.R.U32.HI R14, RZ, R22, R17 ;  /* 0x00000016ff0e7219 */ /* 0x000fe40000011611 */
[----:B------:R3:W4:Y:S03]  /*0ec0*/  F2I.U32.TRUNC.NTZ R22, R5 ;  /* 0x0000000500167305 */ /* 0x000726000020f000 */
[----:B------:R-:W1:Y:S01]  /*0ed0*/  LDC R27, c[0x0][0x648] ;  /* 0x00019200ff1b7b82 */ /* 0x000e620000000800 */
[-C--:B0-----:R-:W-:Y:S02]  /*0ee0*/  SHF.R.U64 R36, R34, R19.reuse, R14 ;  /* 0x0000001322247219 */ /* 0x081fe4000000120e */
[----:B------:R-:W-:-:S02]  /*0ef0*/  SHF.L.U32 R4, R4, R19, RZ ;  /* 0x0000001304047219 */ /* 0x000fc400000006ff */
[-C--:B------:R-:W-:Y:S02]  /*0f00*/  SHF.R.U32.HI R14, RZ, R19.reuse, R14 ;  /* 0x00000013ff0e7219 */ /* 0x080fe4000001160e */
[----:B------:R-:W-:Y:S01]  /*0f10*/  SHF.L.U32 R18, R18, R19, RZ ;  /* 0x0000001312127219 */ /* 0x000fe200000006ff */
[----:B------:R-:W0:Y:S01]  /*0f20*/  LDC R31, c[0x0][0x638] ;  /* 0x00018e00ff1f7b82 */ /* 0x000e220000000800 */
[----:B------:R-:W-:Y:S01]  /*0f30*/  LOP3.LUT R19, RZ, R4, RZ, 0x33, !PT ;  /* 0x00000004ff137212 */ /* 0x000fe200078e33ff */
[----:B------:R-:W-:Y:S02]  /*0f40*/  IMAD.MOV.U32 R4, RZ, RZ, R36 ;  /* 0x000000ffff047224 */ /* 0x000fe400078e0024 */
[----:B---3--:R-:W-:-:S04]  /*0f50*/  IMAD.MOV.U32 R5, RZ, RZ, R14 ;  /* 0x000000ffff057224 */ /* 0x008fc800078e000e */
[----:B------:R-:W3:Y:S01]  /*0f60*/  LDC R30, c[0x0][0x610] ;  /* 0x00018400ff1e7b82 */ /* 0x000ee20000000800 */
[----:B----4-:R-:W-:Y:S05]  /*0f70*/  @!P0 BRA `(.L_x_12) ;  /* 0x0000000000288947 */ /* 0x010fea0003800000 */
[----:B------:R-:W4:Y:S02]  /*0f80*/  LDC R17, c[0x0][0x64c] ;  /* 0x00019300ff117b82 */ /* 0x000f240000000800 */
[----:B----4-:R-:W-:-:S05]  /*0f90*/  IADD3 R17, P0, R36, R17, RZ ;  /* 0x0000001124117210 */ /* 0x010fca0007f1e0ff */
        /* <DEDUP_REMOVED lines=8> */
.L_x_12:
[----:B-1----:R-:W-:Y:S01]  /*1020*/  SHF.R.U64 R4, R4, R27, R5 ;  /* 0x0000001b04047219 */ /* 0x002fe20000001205 */
[----:B--2---:R-:W-:Y:S01]  /*1030*/  VIADD R5, R25, 0xffffffff ;  /* 0xffffffff19057836 */ /* 0x004fe20000000000 */
[----:B------:R-:W-:Y:S01]  /*1040*/  LOP3.LUT R19, R34, R19, RZ, 0xc0, !PT ;  /* 0x0000001322137212 */ /* 0x000fe200078ec0ff */
[----:B------:R-:W-:Y:S02]  /*1050*/  IMAD.MOV R22, RZ, RZ, -R22 ;  /* 0x000000ffff167224 */ /* 0x000fe400078e0a16 */
[----:B------:R-:W-:Y:S01]  /*1060*/  IMAD.MOV R14, RZ, RZ, -R4 ;  /* 0x000000ffff0e7224 */ /* 0x000fe200078e0a04 */
[----:B------:R-:W-:Y:S01]  /*1070*/  LOP3.LUT R5, R26, R5, RZ, 0xc0, !PT ;  /* 0x000000051a057212 */ /* 0x000fe200078ec0ff */
[----:B------:R-:W-:Y:S02]  /*1080*/  IMAD R19, R18, R4, R19 ;  /* 0x0000000412137224 */ /* 0x000fe400078e0213 */
[----:B------:R-:W-:Y:S02]  /*1090*/  @P4 IMAD R6, R24, R22, R21 ;  /* 0x0000001618064224 */ /* 0x000fe400078e0215 */
[----:B0-----:R-:W-:-:S02]  /*10a0*/  IMAD R4, R14, R31, R36 ;  /* 0x0000001f0e047224 */ /* 0x001fc400078e0224 */
[----:B---3--:R-:W-:Y:S02]  /*10b0*/  IMAD R6, R19, R30, R6 ;  /* 0x0000001e13067224 */ /* 0x008fe400078e0206 */
[----:B------:R-:W-:Y:S02]  /*10c0*/  IMAD R5, R4, R25, R5 ;  /* 0x0000001904057224 */ /* 0x000fe400078e0205 */
[----:B------:R-:W-:-:S03]  /*10d0*/  IMAD.MOV.U32 R16, RZ, RZ, 0x1 ;  /* 0x00000001ff107424 */ /* 0x000fc600078e00ff */
[----:B------:R-:W-:Y:S02]  /*10e0*/  SEL R4, R5, R6, !P4 ;  /* 0x0000000605047207 */ /* 0x000fe40006000000 */
[----:B------:R-:W-:Y:S01]  /*10f0*/  SEL R6, R6, R5, !P4 ;  /* 0x0000000506067207 */ /* 0x000fe20006000000 */
[----:B------:R-:W-:-:S07]  /*1100*/  IMAD.MOV.U32 R5, RZ, RZ, R32 ;  /* 0x000000ffff057224 */ /* 0x000fce00078e0020 */
.L_x_10:
[----:B------:R-:W-:Y:S05]  /*1110*/  @!P2 BRA `(.L_x_13) ;  /* 0x000000440040a947 */ /* 0x000fea0003800000 */
[----:B------:R-:W-:-:S13]  /*1120*/  ISETP.GT.U32.AND P0, PT, R33, 0x1, PT ;  /* 0x000000012100780c */ /* 0x000fda0003f04070 */
[----:B------:R-:W-:Y:S05]  /*1130*/  @P0 EXIT ;  /* 0x000000000000094d */ /* 0x000fea0003800000 */
.L_x_14:
[----:B------:R-:W-:-:S08]  /*1140*/  NOP ;  /* 0x0000000000007918 */ /* 0x000fd00000000000 */
[----:B------:R-:W0:Y:S02]  /*1150*/  USETMAXREG.TRY_ALLOC.CTAPOOL UP0, 0xe8 ;  /* 0x000000e8000079c8 */ /* 0x000e240008000600 */
[----:B0-----:R-:W-:-:S13]  /*1160*/  PLOP3.LUT P0, PT, PT, PT, UP0, 0x80, 0x0 ;  /* 0x000000000000781c */ /* 0x001fda0003f0f008 */
[----:B------:R-:W-:Y:S05]  /*1170*/  @!P0 BRA `(.L_x_14) ;  /* 0xfffffffc00f08947 */ /* 0x000fea000383ffff */
[----:B------:R-:W-:-:S13]  /*1180*/  LOP3.LUT P0, RZ, R16, 0xff, RZ, 0xc0, !PT ;  /* 0x000000ff10ff7812 */ /* 0x000fda000780c0ff */
[----:B------:R-:W-:Y:S05]  /*1190*/  @!P0 EXIT ;  /* 0x000000000000894d */ /* 0x000fea0003800000 */
[----:B------:R-:W0:Y:S01]  /*11a0*/  S2UR UR6, SR_CgaCtaId ;  /* 0x00000000000679c3 */ /* 0x000e220000008800 */
[----:B------:R-:W-:Y:S01]  /*11b0*/  SHF.R.S32.HI R11, RZ, 0x1f, R10 ;  /* 0x0000001fff0b7819 */ /* 0x000fe2000001140a */
[----:B------:R-:W-:Y:S01]  /*11c0*/  UIADD3 UR7, UR11, -0x1, URZ ;  /* 0xffffffff0b077890 */ /* 0x000fe2000fffe03f */
[----:B------:R-:W-:Y:S01]  /*11d0*/  LOP3.LUT R86, R7, 0x1, RZ, 0xfc, !PT ;  /* 0x0000000107567812 */ /* 0x000fe200078efcff */
[----:B------:R-:W-:Y:S01]  /*11e0*/  UMOV UR9, 0x400 ;  /* 0x0000040000097882 */ /* 0x000fe20000000000 */
[CC--:B------:R-:W-:Y:S01]  /*11f0*/  LEA.HI R15, R11.reuse, R10.reuse, RZ, 0x2 ;  /* 0x0000000a0b0f7211 */ /* 0x0c0fe200078f10ff */
[----:B------:R-:W-:Y:S01]  /*1200*/  UISETP.LT.AND UP0, UPT, UR13, 0x1, UPT ;  /* 0x000000010d00788c */ /* 0x000fe2000bf01270 */
[----:B------:R-:W-:Y:S01]  /*1210*/  LEA.HI R16, R11, R10, RZ, 0x5 ;  /* 0x0000000a0b107211 */ /* 0x000fe200078f28ff */
[----:B------:R-:W-:Y:S01]  /*1220*/  USHF.L.U32 UR22, UR13, 0x1, URZ ;  /* 0x000000010d167899 */ /* 0x000fe2000800063f */
[--C-:B------:R-:W-:Y:S01]  /*1230*/  SHF.R.S32.HI R14, RZ, 0x2, R15.reuse ;  /* 0x00000002ff0e7819 */ /* 0x100fe2000001140f */
[----:B------:R-:W-:Y:S01]  /*1240*/  USEL UR10, UR13, 0x1, UP0 ;  /* 0x000000010d0a7887 */ /* 0x000fe20008000000 */
[----:B------:R-:W-:Y:S01]  /*1250*/  SHF.R.S32.HI R17, RZ, 0x1f, R15 ;  /* 0x0000001fff117819 */ /* 0x000fe2000001140f */
[----:B------:R-:W-:Y:S01]  /*1260*/  UISETP.NE.AND UP0, UPT, UR7, URZ, UPT ;  /* 0x0000003f0700728c */ /* 0x000fe2000bf05270 */
[----:B------:R-:W-:Y:S01]  /*1270*/  LOP3.LUT R11, R15, 0xfffffffc, RZ, 0xc0, !PT ;  /* 0xfffffffc0f0b7812 */ /* 0x000fe200078ec0ff */
[----:B------:R-:W-:Y:S01]  /*1280*/  UIADD3 UR10, -UR10, UR13, URZ ;  /* 0x0000000d0a0a7290 */ /* 0x000fe2000fffe13f */
[----:B------:R-:W-:Y:S01]  /*1290*/  LEA.HI R17, R17, R14, RZ, 0x3 ;  /* 0x0000000e11117211 */ /* 0x000fe200078f18ff */
[----:B------:R-:W-:-:S02]  /*12a0*/  USEL UR16, URZ, 0x1, UP0 ;  /* 0x000000013f107887 */ /* 0x000fc40008000000 */
[----:B------:R-:W-:Y:S01]  /*12b0*/  IMAD.IADD R18, R10, 0x1, -R11 ;  /* 0x000000010a127824 */ /* 0x000fe200078e0a0b */
[----:B------:R-:W-:-:S03]  /*12c0*/  LOP3.LUT R17, R17, 0xfffffff8, RZ, 0xc0, !PT ;  /* 0xfffffff811117812 */ /* 0x000fc600078ec0ff */
[----:B------:R-:W-:Y:S01]  /*12d0*/  IMAD.U32 R87, RZ, RZ, UR16 ;  /* 0x00000010ff577e24 */ /* 0x000fe2000f8e00ff */
[----:B0-----:R-:W-:Y:S01]  /*12e0*/  ULEA UR9, UR6, UR9, 0x18 ;  /* 0x0000000906097291 */ /* 0x001fe2000f8ec03f */
[----:B------:R-:W-:Y:S01]  /*12f0*/  IMAD.IADD R14, R14, 0x1, -R17 ;  /* 0x000000010e0e7824 */ /* 0x000fe200078e0a11 */
[----:B------:R-:W-:Y:S01]  /*1300*/  USHF.L.U32 UR6, UR7, 0x3, URZ ;  /* 0x0000000307067899 */ /* 0x000fe2000800063f */
[----:B------:R-:W-:Y:S01]  /*1310*/  SHF.R.S32.HI R17, RZ, 0x5, R16 ;  /* 0x00000005ff117819 */ /* 0x000fe20000011410 */
[----:B------:R-:W-:Y:S02]  /*1320*/  UIADD3 UR7, UR9, 0x100, URZ ;  /* 0x0000010009077890 */ /* 0x000fe4000fffe03f */
[----:B------:R-:W-:Y:S01]  /*1330*/  ULOP3.LUT UR6, UR6, 0x8, URZ, 0xc0, !UPT ;  /* 0x0000000806067892 */ /* 0x000fe2000f8ec03f */
[--C-:B------:R-:W-:Y:S01]  /*1340*/  SHF.R.S32.HI R15, RZ, 0x1f, R14.reuse ;  /* 0x0000001fff0f7819 */ /* 0x100fe2000001140e */
[----:B------:R-:W-:Y:S01]  /*1350*/  UIADD3 UR8, UR9, 0x6100, URZ ;  /* 0x0000610009087890 */ /* 0x000fe2000fffe03f */
[----:B------:R-:W-:Y:S01]  /*1360*/  IMAD R19, R17, -0x10, -R14 ;  /* 0xfffffff011137824 */ /* 0x000fe200078e0a0e */
[----:B------:R-:W-:-:S02]  /*1370*/  USHF.R.U32.HI UR7, URZ, 0x4, UR7 ;  /* 0x000000043f077899 */ /* 0x000fc40008011607 */
[----:B------:R-:W-:Y:S01]  /*1380*/  USHF.R.U32.HI UR8, URZ, 0x4, UR8 ;  /* 0x000000043f087899 */ /* 0x000fe20008011608 */
[----:B------:R-:W-:Y:S01]  /*1390*/  IMAD.WIDE R10, R17, 0x10, R14 ;  /* 0x00000010110a7825 */ /* 0x000fe200078e020e */
[----:B------:R-:W-:Y:S02]  /*13a0*/  ULOP3.LUT UR24, UR6, 0x8, URZ, 0x3c, !UPT ;  /* 0x0000000806187892 */ /* 0x000fe4000f8e3c3f */
[----:B------:R-:W-:Y:S02]  /*13b0*/  ULOP3.LUT UR12, UR6, 0x18, URZ, 0x3c, !UPT ;  /* 0x00000018060c7892 */ /* 0x000fe4000f8e3c3f */
[----:B------:R-:W-:Y:S01]  /*13c0*/  UIADD3 UR23, UR9, 0x40, URZ ;  /* 0x0000004009177890 */ /* 0x000fe2000fffe03f */
[----:B------:R-:W-:Y:S01]  /*13d0*/  ULDC UR6, c[0x0][0x284] ;  /* 0x0000a10000067ab9 */ /* 0x000fe20000000800 */
[----:B------:R-:W-:Y:S01]  /*13e0*/  ULOP3.LUT UR7, UR7, 0x3fff, URZ, 0xc0, !UPT ;  /* 0x00003fff07077892 */ /* 0x000fe2000f8ec03f */
[----:B------:R-:W-:Y:S01]  /*13f0*/  VIADD R19, R19, UR6 ;  /* 0x0000000613137c36 */ /* 0x000fe20008000000 */
[----:B------:R-:W-:-:S02]  /*1400*/  ULOP3.LUT UR8, UR8, 0x3fff, URZ, 0xc0, !UPT ;  /* 0x00003fff08087892 */ /* 0x000fc4000f8ec03f */
[----:B------:R-:W-:Y:S02]  /*1410*/  ULEA UR11, UR11, UR23, 0x3 ;  /* 0x000000170b0b7291 */ /* 0x000fe4000f8e183f */
[----:B------:R-:W-:Y:S02]  /*1420*/  ULOP3.LUT UR14, UR7, 0x10000, URZ, 0xfc, !UPT ;  /* 0x00010000070e7892 */ /* 0x000fe4000f8efc3f */
[----:B------:R-:W-:-:S12]  /*1430*/  ULOP3.LUT UR15, UR8, 0x10000, URZ, 0xfc, !UPT ;  /* 0x00010000080f7892 */ /* 0x000fd8000f8efc3f */
.L_x_105:
[----:B------:R-:W-:Y:S01]  /*1440*/  SHF.L.U32 R14, R87, 0x1f, RZ ;  /* 0x0000001f570e7819 */ /* 0x000fe200000006ff */
[----:B------:R-:W0:Y:S01]  /*1450*/  LDC R15, c[0x0][0x28c] ;  /* 0x0000a300ff0f7b82 */ /* 0x000e220000000800 */
[----:B------:R-:W-:Y:S01]  /*1460*/  UMOV UR6, URZ ;  /* 0x0000003f00067c82 */ /* 0x000fe20008000000 */
[----:B------:R-:W-:Y:S01]  /*1470*/  UMOV UR25, UR5 ;  /* 0x0000000500197c82 */ /* 0x000fe20008000000 */
[----:B-1----:R-:W1:Y:S01]  /*1480*/  SYNCS.PHASECHK.TRANS64.TRYWAIT P0, [UR11+-0x8], R14 ;  /* 0xfffff80eff0075a7 */ /* 0x002e62000800014b */
[----:B0-----:R-:W-:Y:S01]  /*1490*/  ISETP.GE.AND P1, PT, R15, 0x1, PT ;  /* 0x000000010f00780c */ /* 0x001fe20003f26270 */
[----:B-1234-:R-:W-:-:S12]  /*14a0*/  @!P0 BRA `(.L_x_15) ;  /* 0x0000005000148947 */ /* 0x01efd80003800000 */
.L_x_126:
[----:B------:R-:W-:Y:S01]  /*14b0*/  UMOV UR7, URZ ;  /* 0x0000003f00077c82 */ /* 0x000fe20008000000 */
[----:B------:R-:W-:Y:S01]  /*14c0*/  UMOV UR8, URZ ;  /* 0x0000003f00087c82 */ /* 0x000fe20008000000 */
[----:B------:R-:W-:Y:S02]  /*14d0*/  CS2R R22, SRZ ;  /* 0x0000000000167805 */ /* 0x000fe4000001ff00 */
[----:B------:R-:W-:Y:S02]  /*14e0*/  CS2R R56, SRZ ;  /* 0x0000000000387805 */ /* 0x000fe4000001ff00 */
[----:B------:R-:W-:Y:S02]  /*14f0*/  CS2R R58, SRZ ;  /* 0x00000000003a7805 */ /* 0x000fe4000001ff00 */
[----:B------:R-:W-:Y:S02]  /*1500*/  CS2R R60, SRZ ;  /* 0x00000000003c7805 */ /* 0x000fe4000001ff00 */
[----:B------:R-:W-:-:S02]  /*1510*/  CS2R R62, SRZ ;  /* 0x00000000003e7805 */ /* 0x000fc4000001ff00 */
[----:B------:R-:W-:Y:S02]  /*1520*/  CS2R R64, SRZ ;  /* 0x0000000000407805 */ /* 0x000fe4000001ff00 */
        /* <DEDUP_REMOVED lines=9> */
[----:B------:R-:W-:Y:S01]  /*15c0*/  CS2R R84, SRZ ;  /* 0x0000000000547805 */ /* 0x000fe2000001ff00 */
[----:B------:R-:W-:Y:S01]  /*15d0*/  IMAD.U32 R17, RZ, RZ, UR4 ;  /* 0x00000004ff117e24 */ /* 0x000fe2000f8e00ff */
        /* <DEDUP_REMOVED lines=15> */
[----:B------:R-:W-:Y:S01]  /*16d0*/  CS2R R54, SRZ ;  /* 0x0000000000367805 */ /* 0x000fe2000001ff00 */
[----:B------:R-:W-:Y:S06]  /*16e0*/  @!P1 BRA `(.L_x_16) ;  /* 0x0000000400889947 */ /* 0x000fec0003800000 */
[----:B------:R-:W-:-:S13]  /*16f0*/  ISETP.NE.AND P1, PT, R86, 0x3, PT ;  /* 0x000000035600780c */ /* 0x000fda0003f25270 */
[----:B------:R-:W-:Y:S05]  /*1700*/  @!P1 BRA `(.L_x_17) ;  /* 0x0000000000049947 */ /* 0x000fea0003800000 */
[----:B------:R-:W-:Y:S01]  /*1710*/  BPT.TRAP 0x1 ;  /* 0x000000040000795c */ /* 0x000fe20000300000 */
.L_x_17:
[----:B------:R-:W-:Y:S01]  /*1720*/  ULEA UR6, UR5, UR9, 0x3 ;  /* 0x0000000905067291 */ /* 0x000fe2000f8e183f */
[----:B0-----:R-:W-:-:S05]  /*1730*/  IMAD.U32 R14, RZ, RZ, UR4 ;  /* 0x00000004ff0e7e24 */ /* 0x001fca000f8e00ff */
[----:B------:R-:W-:-:S04]  /*1740*/  SHF.L.U32 R14, R14, 0x1f, RZ ;  /* 0x0000001f0e0e7819 */ /* 0x000fc800000006ff */
[----:B------:R0:W1:Y:S01]  /*1750*/  SYNCS.PHASECHK.TRANS64.TRYWAIT P0, [UR6], R14 ;  /* 0x0000000eff0075a7 */ /* 0x0000620008000146 */
[----:B------:R-:W-:Y:S05]  /*1760*/  @!P1 BRA `(.L_x_18) ;  /* 0x0000000000049947 */ /* 0x000fea0003800000 */
[----:B------:R-:W-:Y:S01]  /*1770*/  BPT.TRAP 0x1 ;  /* 0x000000040000795c */ /* 0x000fe20000300000 */
.L_x_18:
[----:B-1----:R-:W-:Y:S05]  /*1780*/  @P0 BRA `(.L_x_19) ;  /* 0x0000000000080947 */ /* 0x002fea0003800000 */
[----:B------:R-:W1:Y:S02]  /*1790*/  SYNCS.PHASECHK.TRANS64.TRYWAIT P0, [UR6], R14 ;  /* 0x0000000eff0075a7 */ /* 0x000e640008000146 */
[----:B-1----:R-:W-:Y:S05]  /*17a0*/  @!P0 BRA `(.L_x_20) ;  /* 0x0000004c006c8947 */ /* 0x002fea0003800000 */
.L_x_19:
[----:B------:R-:W-:Y:S01]  /*17b0*/  ULEA UR6, UR5, UR14, 0x9 ;  /* 0x0000000e05067291 */ /* 0x000fe2000f8e483f */
[----:B------:R-:W-:Y:S01]  /*17c0*/  WARPGROUP.ARRIVE ;  /* 0x00000000000079c5 */ /* 0x000fe20000000000 */
[----:B------:R-:W-:Y:S01]  /*17d0*/  ULEA UR7, UR5, UR15, 0x9 ;  /* 0x0000000f05077291 */ /* 0x000fe2000f8e483f */
[----:B------:R-:W-:Y:S01]  /*17e0*/  CS2R R22, SRZ ;  /* 0x0000000000167805 */ /* 0x000fe2000001ff00 */
[----:B------:R-:W-:Y:S01]  /*17f0*/  UMOV UR17, 0x40000040 ;  /* 0x4000004000117882 */ /* 0x000fe20000000000 */
[----:B------:R-:W-:Y:S01]  /*1800*/  UMOV UR19, 0x40000040 ;  /* 0x4000004000137882 */ /* 0x000fe20000000000 */
[----:B------:R-:W-:Y:S01]  /*1810*/  CS2R R56, SRZ ;  /* 0x0000000000387805 */ /* 0x000fe2000001ff00 */
[----:B------:R-:W-:Y:S01]  /*1820*/  UMOV UR16, UR6 ;  /* 0x0000000600107c82 */ /* 0x000fe20008000000 */
[----:B------:R-:W-:Y:S01]  /*1830*/  CS2R R58, SRZ ;  /* 0x00000000003a7805 */ /* 0x000fe2000001ff00 */
[----:B------:R-:W-:Y:S01]  /*1840*/  UMOV UR18, UR7 ;  /* 0x0000000700127c82 */ /* 0x000fe20008000000 */
[----:B------:R-:W-:Y:S01]  /*1850*/  CS2R R60, SRZ ;  /* 0x00000000003c7805 */ /* 0x000fe2000001ff00 */
[----:B------:R-:W-:Y:S01]  /*1860*/  QGMMA.64x64x32.F32.E4M3.E4M3 R24, gdesc[UR16], RZ, !UPT ;  /* 0x00e00000101879f3 */ /* 0x000fe2000c7008ff */
[----:B------:R-:W-:Y:S01]  /*1870*/  UIADD3 UR16, UR6, 0x2, URZ ;  /* 0x0000000206107890 */ /* 0x000fe2000fffe03f */
[----:B------:R-:W-:Y:S01]  /*1880*/  CS2R R62, SRZ ;  /* 0x00000000003e7805 */ /* 0x000fe2000001ff00 */
[----:B------:R-:W-:Y:S01]  /*1890*/  UIADD3 UR18, UR7, 0x2, URZ ;  /* 0x0000000207127890 */ /* 0x000fe2000fffe03f */
[----:B------:R-:W-:Y:S01]  /*18a0*/  CS2R R64, SRZ ;  /* 0x0000000000407805 */ /* 0x000fe2000001ff00 */
[----:B------:R-:W-:Y:S01]  /*18b0*/  UMOV UR17, 0x40000040 ;  /* 0x4000004000117882 */ /* 0x000fe20000000000 */
[----:B------:R-:W-:Y:S01]  /*18c0*/  UMOV UR19, 0x40000040 ;  /* 0x4000004000137882 */ /* 0x000fe20000000000 */
        /* <DEDUP_REMOVED lines=10> */
[----:B------:R-:W-:Y:S01]  /*1970*/  QGMMA.64x64x32.F32.E4M3.E4M3 R24, gdesc[UR16], R24 ;  /* 0x00e00000101879f3 */ /* 0x000fe20008700818 */
[----:B------:R-:W-:Y:S02]  /*1980*/  UIADD3 UR16, UR6, 0x4, URZ ;  /* 0x0000000406107890 */ /* 0x000fe4000fffe03f */
[----:B------:R-:W-:Y:S01]  /*1990*/  UIADD3 UR18, UR7, 0x4, URZ ;  /* 0x0000000407127890 */ /* 0x000fe2000fffe03f */
[----:B------:R-:W-:Y:S01]  /*19a0*/  UMOV UR17, 0x40000040 ;  /* 0x4000004000117882 */ /* 0x000fe20000000000 */
[----:B------:R-:W-:-:S07]  /*19b0*/  UMOV UR19, 0x40000040 ;  /* 0x4000004000137882 */ /* 0x000fce0000000000 */
[----:B------:R-:W-:Y:S01]  /*19c0*/  QGMMA.64x64x32.F32.E4M3.E4M3 R24, gdesc[UR16], R24 ;  /* 0x00e00000101879f3 */ /* 0x000fe20008700818 */
[----:B------:R-:W-:Y:S02]  /*19d0*/  UIADD3 UR18, UR7, 0x6, URZ ;  /* 0x0000000607127890 */ /* 0x000fe4000fffe03f */
[----:B------:R-:W-:Y:S01]  /*19e0*/  UIADD3 UR16, UR6, 0x6, URZ ;  /* 0x0000000606107890 */ /* 0x000fe2000fffe03f */
[----:B------:R-:W-:Y:S01]  /*19f0*/  ULDC UR7, c[0x0][0x50c] ;  /* 0x0001430000077ab9 */ /* 0x000fe20000000800 */
[----:B------:R-:W-:Y:S01]  /*1a00*/  UMOV UR17, 0x40000040 ;  /* 0x4000004000117882 */ /* 0x000fe20000000000 */
[----:B------:R-:W-:Y:S01]  /*1a10*/  UISETP.NE.AND UP0, UPT, UR7, 0x4, UPT ;  /* 0x000000040700788c */ /* 0x000fe2000bf05270 */
[----:B------:R-:W-:Y:S01]  /*1a20*/  UMOV UR19, 0x40000040 ;  /* 0x4000004000137882 */ /* 0x000fe20000000000 */
[----:B------:R-:W-:Y:S02]  /*1a30*/  UMOV UR6, 0x4 ;  /* 0x0000000400067882 */ /* 0x000fe40000000000 */
[----:B------:R-:W-:-:S06]  /*1a40*/  USEL UR7, URZ, 0x1, UP0 ;  /* 0x000000013f077887 */ /* 0x000fcc0008000000 */
[----:B------:R-:W-:Y:S01]  /*1a50*/  ISETP.NE.AND P0, PT, RZ, UR7, PT ;  /* 0x00000007ff007c0c */ /* 0x000fe2000bf05270 */
[----:B------:R-:W-:-:S12]  /*1a60*/  QGMMA.64x64x32.F32.E4M3.E4M3 R24, gdesc[UR16], R24, gsb0 ;  /* 0x00e00000101879f3 */ /* 0x000fd80008000818 */
[----:B------:R-:W-:Y:S05]  /*1a70*/  @!P0 BRA `(.L_x_21) ;  /* 0x0000000000888947 */ /* 0x000fea0003800000 */
[----:B------:R-:W-:Y:S02]  /*1a80*/  WARPGROUP.DEPBAR.LE gsb0, 0x0 ;  /* 0x00008000000079c5 */ /* 0x000fe40000010000 */
[----:B------:R-:W-:-:S01]  /*1a90*/  FADD R85, RZ, R24 ;  /* 0x00000018ff557221 */ /* 0x000fc20000000000 */
[----:B------:R-:W-:Y:S01]  /*1aa0*/  FADD R84, RZ, R25 ;  /* 0x00000019ff547221 */ /* 0x000fe20000000000 */
        /* <DEDUP_REMOVED lines=30> */
[----:B------:R-:W-:-:S06]  /*1c90*/  UMOV UR6, URZ ;  /* 0x0000003f00067c82 */ /* 0x000fcc0008000000 */
.L_x_21:
[----:B------:R-:W-:-:S04]  /*1ca0*/  UIADD3 UR25, UR5, 0x1, URZ ;  /* 0x0000000105197890 */ /* 0x000fc8000fffe03f */
[----:B------:R-:W-:-:S04]  /*1cb0*/  UISETP.NE.AND UP0, UPT, UR25, 0x3, UPT ;  /* 0x000000031900788c */ /* 0x000fc8000bf05270 */
[----:B------:R-:W-:Y:S02]  /*1cc0*/  USEL UR8, URZ, 0x1, UP0 ;  /* 0x000000013f087887 */ /* 0x000fe40008000000 */
[----:B------:R-:W-:Y:S02]  /*1cd0*/  USEL UR25, UR25, URZ, UP0 ;  /* 0x0000003f19197287 */ /* 0x000fe40008000000 */
[----:B------:R-:W-:-:S06]  /*1ce0*/  ULOP3.LUT UR8, UR4, UR8, URZ, 0x3c, !UPT ;  /* 0x0000000804087292 */ /* 0x000fcc000f8e3c3f */
[----:B------:R-:W-:Y:S01]  /*1cf0*/  IMAD.U32 R17, RZ, RZ, UR8 ;  /* 0x00000008ff117e24 */ /* 0x000fe2000f8e00ff */
[----:B------:R-:W-:-:S06]  /*1d00*/  UMOV UR8, 0x1 ;  /* 0x0000000100087882 */ /* 0x000fcc0000000000 */
.L_x_16:
[----:B------:R-:W-:-:S06]  /*1d10*/  UISETP.GE.AND UP0, UPT, UR10, 0x1, UPT ;  /* 0x000000010a00788c */ /* 0x000fcc000bf06270 */
[----:B------:R-:W-:-:S13]  /*1d20*/  PLOP3.LUT P0, PT, PT, PT, UP0, 0x80, 0x0 ;  /* 0x000000000000781c */ /* 0x000fda0003f0f008 */
[----:B------:R-:W-:Y:S05]  /*1d30*/  @!P0 BRA `(.L_x_22) ;  /* 0x0000000400948947 */ /* 0x000fea0003800000 */
[----:B01----:R-:W-:Y:S01]  /*1d40*/  IMAD.U32 R14, RZ, RZ, UR10 ;  /* 0x0000000aff0e7e24 */ /* 0x003fe2000f8e00ff */
[----:B------:R-:W-:Y:S01]  /*1d50*/  UMOV UR26, UR5 ;  /* 0x00000005001a7c82 */ /* 0x000fe20008000000 */
[----:B------:R-:W-:-:S05]  /*1d60*/  ULDC UR27, c[0x0][0x50c] ;  /* 0x00014300001b7ab9 */ /* 0x000fca0000000800 */
.L_x_30:
[----:B------:R-:W-:-:S13]  /*1d70*/  ISETP.NE.AND P1, PT, R86, 0x3, PT ;  /* 0x000000035600780c */ /* 0x000fda0003f25270 */
[----:B01----:R-:W-:Y:S05]  /*1d80*/  @!P1 BRA `(.L_x_23) ;  /* 0x0000000000049947 */ /* 0x003fea0003800000 */
[----:B------:R-:W-:Y:S01]  /*1d90*/  BPT.TRAP 0x1 ;  /* 0x000000040000795c */ /* 0x000fe20000300000 */
.L_x_23:
[----:B------:R-:W-:Y:S01]  /*1da0*/  ULEA UR16, UR25, UR9, 0x3 ;  /* 0x0000000919107291 */ /* 0x000fe2000f8e183f */
[----:B------:R-:W-:-:S08]  /*1db0*/  SHF.L.U32 R15, R17, 0x1f, RZ ;  /* 0x0000001f110f7819 */ /* 0x000fd000000006ff */
[----:B------:R0:W1:Y:S01]  /*1dc0*/  SYNCS.PHASECHK.TRANS64.TRYWAIT P0, [UR16], R15 ;  /* 0x0000000fff0075a7 */ /* 0x0000620008000150 */
[----:B------:R-:W-:Y:S05]  /*1dd0*/  @!P1 BRA `(.L_x_24) ;  /* 0x0000000000049947 */ /* 0x000fea0003800000 */
[----:B------:R-:W-:Y:S01]  /*1de0*/  BPT.TRAP 0x1 ;  /* 0x000000040000795c */ /* 0x000fe20000300000 */
.L_x_24:
[----:B-1----:R-:W-:Y:S05]  /*1df0*/  @P0 BRA `(.L_x_25) ;  /* 0x0000000000080947 */ /* 0x002fea0003800000 */
[----:B------:R-:W1:Y:S02]  /*1e00*/  SYNCS.PHASECHK.TRANS64.TRYWAIT P0, [UR16], R15 ;  /* 0x0000000fff0075a7 */ /* 0x000e640008000150 */
[----:B-1----:R-:W-:Y:S05]  /*1e10*/  @!P0 BRA `(.L_x_26) ;  /* 0x0000004400e88947 */ /* 0x002fea0003800000 */
.L_x_25:
[----:B------:R-:W-:Y:S01]  /*1e20*/  UISETP.NE.AND UP0, UPT, UR7, URZ, UPT ;  /* 0x0000003f0700728c */ /* 0x000fe2000bf05270 */
[----:B------:R-:W-:Y:S01]  /*1e30*/  WARPGROUP.ARRIVE ;  /* 0x00000000000079c5 */ /* 0x000fe20000000000 */
[----:B------:R-:W-:Y:S02]  /*1e40*/  ULEA UR7, UR25, UR14, 0x9 ;  /* 0x0000000e19077291 */ /* 0x000fe4000f8e483f */
[----:B------:R-:W-:Y:S01]  /*1e50*/  USEL UR8, UR8, URZ, !UP0 ;  /* 0x0000003f08087287 */ /* 0x000fe2000c000000 */
[----:B------:R-:W-:Y:S01]  /*1e60*/  UMOV UR17, 0x40000040 ;  /* 0x4000004000117882 */ /* 0x000fe20000000000 */
[----:B------:R-:W-:Y:S02]  /*1e70*/  UMOV UR19, 0x40000040 ;  /* 0x4000004000137882 */ /* 0x000fe40000000000 */
[----:B------:R-:W-:Y:S02]  /*1e80*/  UISETP.NE.U32.AND UP0, UPT, UR8, URZ, UPT ;  /* 0x0000003f0800728c */ /* 0x000fe4000bf05070 */
[----:B------:R-:W-:Y:S01]  /*1e90*/  ULEA UR8, UR25, UR15, 0x9 ;  /* 0x0000000f19087291 */ /* 0x000fe2000f8e483f */
[----:B------:R-:W-:Y:S01]  /*1ea0*/  UMOV UR16, UR7 ;  /* 0x0000000700107c82 */ /* 0x000fe20008000000 */
[----:B------:R-:W-:-:S05]  /*1eb0*/  UIADD3 UR6, UR6, 0x4, URZ ;  /* 0x0000000406067890 */ /* 0x000fca000fffe03f */
[----:B------:R-:W-:Y:S02]  /*1ec0*/  UMOV UR18, UR8 ;  /* 0x0000000800127c82 */ /* 0x000fe40008000000 */
[----:B------:R-:W-:Y:S01]  /*1ed0*/  QGMMA.64x64x32.F32.E4M3.E4M3 R24, gdesc[UR16], R24, UP0 ;  /* 0x00e00000101879f3 */ /* 0x000fe2000bf00818 */
[----:B------:R-:W-:Y:S02]  /*1ee0*/  UIADD3 UR16, UR7, 0x2, URZ ;  /* 0x0000000207107890 */ /* 0x000fe4000fffe03f */
[----:B------:R-:W-:Y:S01]  /*1ef0*/  UIADD3 UR18, UR8, 0x2, URZ ;  /* 0x0000000208127890 */ /* 0x000fe2000fffe03f */
[----:B------:R-:W-:Y:S01]  /*1f00*/  UMOV UR17, 0x40000040 ;  /* 0x4000004000117882 */ /* 0x000fe20000000000 */
[----:B------:R-:W-:Y:S01]  /*1f10*/  UMOV UR19, 0x40000040 ;  /* 0x4000004000137882 */ /* 0x000fe20000000000 */
[----:B------:R-:W-:-:S06]  /*1f20*/  UISETP.NE.AND UP0, UPT, UR6, UR27, UPT ;  /* 0x0000001b0600728c */ /* 0x000fcc000bf05270 */
        /* <DEDUP_REMOVED lines=8> */
[----:B------:R-:W-:Y:S01]  /*1fb0*/  UMOV UR17, 0x40000040 ;  /* 0x4000004000117882 */ /* 0x000fe20000000000 */
[----:B------:R-:W-:Y:S01]  /*1fc0*/  UMOV UR19, 0x40000040 ;  /* 0x4000004000137882 */ /* 0x000fe20000000000 */
[----:B------:R-:W-:-:S06]  /*1fd0*/  USEL UR7, URZ, 0x1, UP0 ;  /* 0x000000013f077887 */ /* 0x000fcc0008000000 */
[----:B------:R-:W-:Y:S01]  /*1fe0*/  ISETP.NE.AND P0, PT, RZ, UR7, PT ;  /* 0x00000007ff007c0c */ /* 0x000fe2000bf05270 */
[----:B------:R-:W-:Y:S03]  /*1ff0*/  QGMMA.64x64x32.F32.E4M3.E4M3 R24, gdesc[UR16], R24, gsb0 ;  /* 0x00e00000101879f3 */ /* 0x000fe60008000818 */
[----:B------:R-:W-:-:S09]  /*2000*/  WARPGROUP.DEPBAR.LE gsb0, 0x1 ;  /* 0x00008000000079c5 */ /* 0x000fd20000010100 */
[----:B------:R-:W-:Y:S05]  /*2010*/  @!P0 BRA `(.L_x_27) ;  /* 0x0000000000888947 */ /* 0x000fea0003800000 */
[----:B------:R-:W-:Y:S02]  /*2020*/  WARPGROUP.DEPBAR.LE gsb0, 0x0 ;  /* 0x00008000000079c5 */ /* 0x000fe40000010000 */
[----:B------:R-:W-:-:S01]  /*2030*/  FADD R85, R24, R85 ;  /* 0x0000005518557221 */ /* 0x000fc20000000000 */
[----:B------:R-:W-:Y:S01]  /*2040*/  FADD R84, R25, R84 ;  /* 0x0000005419547221 */ /* 0x000fe20000000000 */
        /* <DEDUP_REMOVED lines=30> */
[----:B------:R-:W-:-:S06]  /*2230*/  UMOV UR6, URZ ;  /* 0x0000003f00067c82 */ /* 0x000fcc0008000000 */
.L_x_27:
[----:B------:R-:W-:Y:S05]  /*2240*/  @!P1 BRA `(.L_x_28) ;  /* 0x0000000000049947 */ /* 0x000fea0003800000 */
[----:B------:R-:W-:Y:S01]  /*2250*/  BPT.TRAP 0x1 ;  /* 0x000000040000795c */ /* 0x000fe20000300000 */
.L_x_28:
[----:B------:R-:W-:Y:S01]  /*2260*/  ULEA UR8, UR26, UR9, 0x3 ;  /* 0x000000091a087291 */ /* 0x000fe2000f8e183f */
[----:B------:R-:W-:-:S03]  /*2270*/  ISETP.GT.U32.AND P0, PT, R7, 0x1, PT ;  /* 0x000000010700780c */ /* 0x000fc60003f04070 */
[----:B------:R-:W-:-:S04]  /*2280*/  UIADD3 UR8, UR8, 0x18, URZ ;  /* 0x0000001808087890 */ /* 0x000fc8000fffe03f */
[----:B------:R-:W-:-:S09]  /*2290*/  UPRMT UR8, URZ, 0x654, UR8 ;  /* 0x000006543f087896 */ /* 0x000fd20008000008 */
[----:B------:R-:W-:Y:S01]  /*22a0*/  SYNCS.ARRIVE.TRANS64.RED.A1T0 RZ, [UR8], RZ ;  /* 0x000000ffffff79a7 */ /* 0x000fe20008100408 */
[----:B------:R-:W-:Y:S05]  /*22b0*/  @P0 BRA `(.L_x_29) ;  /* 0x0000000000040947 */ /* 0x000fea0003800000 */
[----:B------:R-:W-:Y:S01]  /*22c0*/  BPT.TRAP 0x1 ;  /* 0x000000040000795c */ /* 0x000fe20000300000 */
.L_x_29:
[----:B------:R-:W-:Y:S01]  /*22d0*/  UIADD3 UR25, UR25, 0x1, URZ ;  /* 0x0000000119197890 */ /* 0x000fe2000fffe03f */
[C---:B------:R-:W-:Y:S01]  /*22e0*/  ISETP.GT.AND P0, PT, R14.reuse, 0x1, PT ;  /* 0x000000010e00780c */ /* 0x040fe20003f04270 */
[----:B------:R-:W-:Y:S01]  /*22f0*/  UIADD3 UR26, UR26, 0x1, URZ ;  /* 0x000000011a1a7890 */ /* 0x000fe2000fffe03f */
[----:B------:R-:W-:Y:S01]  /*2300*/  VIADD R14, R14, 0xffffffff ;  /* 0xffffffff0e0e7836 */ /* 0x000fe20000000000 */
[----:B------:R-:W-:Y:S02]  /*2310*/  UISETP.NE.AND UP0, UPT, UR25, 0x3, UPT ;  /* 0x000000031900788c */ /* 0x000fe4000bf05270 */
[----:B------:R-:W-:Y:S02]  /*2320*/  UISETP.NE.AND UP1, UPT, UR26, 0x3, UPT ;  /* 0x000000031a00788c */ /* 0x000fe4000bf25270 */
[----:B------:R-:W-:Y:S02]  /*2330*/  USEL UR8, URZ, 0x1, UP0 ;  /* 0x000000013f087887 */ /* 0x000fe40008000000 */
[----:B------:R-:W-:-:S02]  /*2340*/  USEL UR25, UR25, URZ, UP0 ;  /* 0x0000003f19197287 */ /* 0x000fc40008000000 */
[----:B------:R-:W-:Y:S02]  /*2350*/  USEL UR26, UR26, URZ, UP1 ;  /* 0x0000003f1a1a7287 */ /* 0x000fe40008800000 */
[----:B------:R-:W-:Y:S01]  /*2360*/  LOP3.LUT R17, R17, UR8, RZ, 0x3c, !PT ;  /* 0x0000000811117c12 */ /* 0x000fe2000f8e3cff */
[----:B------:R-:W-:Y:S01]  /*2370*/  UMOV UR8, 0x1 ;  /* 0x0000000100087882 */ /* 0x000fe20000000000 */
[----:B------:R-:W-:Y:S08]  /*2380*/  @P0 BRA `(.L_x_30) ;  /* 0xfffffff800780947 */ /* 0x000ff0000383ffff */
.L_x_22:
[----:B------:R-:W-:Y:S01]  /*2390*/  UISETP.NE.AND UP0, UPT, UR6, URZ, UPT ;  /* 0x0000003f0600728c */ /* 0x000fe2000bf05270 */
[----:B01----:R-:W0:Y:S01]  /*23a0*/  LDC R14, c[0x0][0x28c] ;  /* 0x0000a300ff0e7b82 */ /* 0x003e220000000800 */
[----:B------:R-:W-:Y:S02]  /*23b0*/  IMAD.U32 R15, RZ, RZ, UR24 ;  /* 0x00000018ff0f7e24 */ /* 0x000fe4000f8e00ff */
[----:B------:R-:W-:-:S06]  /*23c0*/  USEL UR6, URZ, 0x1, !UP0 ;  /* 0x000000013f067887 */ /* 0x000fcc000c000000 */
[----:B------:R-:W-:-:S13]  /*23d0*/  ISETP.NE.AND P0, PT, RZ, UR6, PT ;  /* 0x00000006ff007c0c */ /* 0x000fda000bf05270 */
[----:B------:R-:W-:Y:S05]  /*23e0*/  @!P0 BRA `(.L_x_31) ;  /* 0x0000000000848947 */ /* 0x000fea0003800000 */
[----:B------:R-:W-:Y:S02]  /*23f0*/  WARPGROUP.DEPBAR.LE gsb0, 0x0 ;  /* 0x00008000000079c5 */ /* 0x000fe40000010000 */
[----:B------:R-:W-:Y:S01]  /*2400*/  FADD R85, R24, R85 ;  /* 0x0000005518557221 */ /* 0x000fe20000000000 */
        /* <DEDUP_REMOVED lines=30> */
[----:B------:R-:W-:-:S07]  /*25f0*/  FADD R22, R22, R55 ;  /* 0x0000003716167221 */ /* 0x000fce0000000000 */
.L_x_31:
[----:B0-----:R-:W-:Y:S01]  /*2600*/  ISETP.GE.AND P0, PT, R14, 0x1, PT ;  /* 0x000000010e00780c */ /* 0x001fe20003f06270 */
[----:B------:R0:W-:Y:S01]  /*2610*/  SYNCS.ARRIVE.TRANS64.A1T0 RZ, [R15+UR23], RZ ;  /* 0x000000ff0fff79a7 */ /* 0x0001e20008100017 */
[----:B------:R-:W-:-:S11]  /*2620*/  WARPGROUP.DEPBAR.LE gsb0, 0x0 ;  /* 0x00008000000079c5 */ /* 0x000fd60000010000 */
[----:B------:R-:W-:Y:S05]  /*2630*/  @!P0 BRA `(.L_x_32) ;  /* 0x0000000000388947 */ /* 0x000fea0003800000 */
[----:B------:R-:W-:-:S13]  /*2640*/  ISETP.NE.AND P0, PT, R86, 0x3, PT ;  /* 0x000000035600780c */ /* 0x000fda0003f05270 */
[----:B------:R-:W-:Y:S05]  /*2650*/  @!P0 BRA `(.L_x_33) ;  /* 0x0000000000048947 */ /* 0x000fea0003800000 */
[----:B------:R-:W-:Y:S01]  /*2660*/  BPT.TRAP 0x1 ;  /* 0x000000040000795c */ /* 0x000fe20000300000 */
.L_x_33:
[----:B------:R-:W-:Y:S01]  /*2670*/  UIADD3 UR8, UR10, UR5, URZ ;  /* 0x000000050a087290 */ /* 0x000fe2000fffe03f */
[----:B------:R-:W-:-:S03]  /*2680*/  ISETP.GT.U32.AND P0, PT, R7, 0x1, PT ;  /* 0x000000010700780c */ /* 0x000fc60003f04070 */
[----:B------:R-:W-:-:S04]  /*2690*/  UIMAD.WIDE.U32 UR6, UR8, -0x55555555, URZ ;  /* 0xaaaaaaab080678a5 */ /* 0x000fc8000f8e003f */
[----:B------:R-:W-:-:S04]  /*26a0*/  USHF.R.U32.HI UR6, URZ, 0x1, UR7 ;  /* 0x000000013f067899 */ /* 0x000fc80008011607 */
[----:B------:R-:W-:-:S04]  /*26b0*/  UIMAD UR8, UR6, -0x3, UR8 ;  /* 0xfffffffd060878a4 */ /* 0x000fc8000f8e0208 */
[----:B------:R-:W-:-:S04]  /*26c0*/  ULEA UR8, UR8, UR9, 0x3 ;  /* 0x0000000908087291 */ /* 0x000fc8000f8e183f */
[----:B------:R-:W-:-:S04]  /*26d0*/  UIADD3 UR8, UR8, 0x18, URZ ;  /* 0x0000001808087890 */ /* 0x000fc8000fffe03f */
[----:B------:R-:W-:-:S09]  /*26e0*/  UPRMT UR8, URZ, 0x654, UR8 ;  /* 0x000006543f087896 */ /* 0x000fd20008000008 */
[----:B------:R-:W-:Y:S01]  /*26f0*/  SYNCS.ARRIVE.TRANS64.RED.A1T0 RZ, [UR8], RZ ;  /* 0x000000ffffff79a7 */ /* 0x000fe20008100408 */
[----:B------:R-:W-:Y:S05]  /*2700*/  @P0 BRA `(.L_x_32) ;  /* 0x0000000000040947 */ /* 0x000fea0003800000 */
[----:B------:R-:W-:Y:S01]  /*2710*/  BPT.TRAP 0x1 ;  /* 0x000000040000795c */ /* 0x000fe20000300000 */
.L_x_32:
[----:B------:R-:W-:Y:S01]  /*2720*/  SHF.L.U32 R14, R87, 0x1f, RZ ;  /* 0x0000001f570e7819 */ /* 0x000fe200000006ff */
[----:B------:R-:W-:Y:S01]  /*2730*/  UIADD3 UR5, UR22, UR5, URZ ;  /* 0x0000000516057290 */ /* 0x000fe2000fffe03f */
[----:B------:R-:W1:Y:S01]  /*2740*/  LDC R29, c[0x0][0x288] ;  /* 0x0000a200ff1d7b82 */ /* 0x000e620000000800 */
[----:B------:R-:W-:Y:S01]  /*2750*/  UISETP.GE.U32.AND UP1, UPT, UR22, 0x3, UPT ;  /* 0x000000031600788c */ /* 0x000fe2000bf26070 */
[----:B------:R-:W-:Y:S01]  /*2760*/  IMAD.SHL.U32 R20, R18, 0x2, RZ ;  /* 0x0000000212147824 */ /* 0x000fe200078e00ff */
[----:B------:R-:W-:Y:S02]  /*2770*/  UISETP.GT.U32.AND UP0, UPT, UR5, 0x2, UPT ;  /* 0x000000020500788c */ /* 0x000fe4000bf04070 */
[----:B------:R-:W-:Y:S02]  /*2780*/  UIMAD.WIDE.U32 UR6, UR5, -0x55555555, URZ ;  /* 0xaaaaaaab050678a5 */ /* 0x000fe4000f8e003f */
[----:B------:R-:W-:Y:S01]  /*2790*/  UISETP.LT.U32.AND UP0, UPT, UR22, 0x3, UP0 ;  /* 0x000000031600788c */ /* 0x000fe20008701070 */
[----:B------:R-:W2:Y:S01]  /*27a0*/  SYNCS.PHASECHK.TRANS64.TRYWAIT P0, [UR11+0x8], R14 ;  /* 0x0000080eff0075a7 */ /* 0x000ea2000800014b */
[----:B------:R-:W-:Y:S01]  /*27b0*/  USHF.R.U32.HI UR6, URZ, 0x1, UR7 ;  /* 0x000000013f067899 */ /* 0x000fe20008011607 */
[----:B------:R-:W-:Y:S01]  /*27c0*/  SHF.R.S32.HI R21, RZ, 0x1f, R20 ;  /* 0x0000001fff157819 */ /* 0x000fe20000011414 */
[----:B------:R-:W-:-:S02]  /*27d0*/  USEL UR8, URZ, 0x1, !UP0 ;  /* 0x000000013f087887 */ /* 0x000fc4000c000000 */
[----:B------:R-:W-:Y:S02]  /*27e0*/  UIMAD UR5, UR6, -0x3, UR5 ;  /* 0xfffffffd060578a4 */ /* 0x000fe4000f8e0205 */
[----:B------:R-:W-:-:S04]  /*27f0*/  ULOP3.LUT UR4, UR4, UR8, URZ, 0x3c, !UPT ;  /* 0x0000000804047292 */ /* 0x000fc8000f8e3c3f */
[----:B------:R-:W-:Y:S01]  /*2800*/  @UP1 ULOP3.LUT UR4, UR4, 0x1, UR6, 0x78, !UPT ;  /* 0x0000000104041892 */ /* 0x000fe2000f8e7806 */
[----:B-12---:R-:W-:Y:S11]  /*2810*/  @!P0 BRA `(.L_x_34) ;  /* 0x0000003c00808947 */ /* 0x006ff60003800000 */
.L_x_127:
[----:B------:R-:W-:Y:S01]  /*2820*/  IMAD.SHL.U32 R31, R4, 0x40, RZ ;  /* 0x00000040041f7824 */ /* 0x000fe200078e00ff */
[----:B------:R-:W-:Y:S01]  /*2830*/  ULDC UR8, c[0x0][0x284] ;  /* 0x0000a10000087ab9 */ /* 0x000fe20000000800 */
[----:B------:R-:W-:Y:S01]  /*2840*/  IMAD.SHL.U32 R4, R6, 0x40, RZ ;  /* 0x0000004006047824 */ /* 0x000fe200078e00ff */
[----:B------:R-:W-:Y:S01]  /*2850*/  SHF.R.S32.HI R30, RZ, 0x1f, R5 ;  /* 0x0000001fff1e7819 */ /* 0x000fe20000011405 */
[----:B------:R-:W-:Y:S01]  /*2860*/  ULDC.64 UR6, c[0x0][0x5d0] ;  /* 0x0001740000067ab9 */ /* 0x000fe20000000a00 */
[----:B------:R-:W-:Y:S01]  /*2870*/  SHF.R.S32.HI R28, RZ, 0x1f, R31 ;  /* 0x0000001fff1c7819 */ /* 0x000fe2000001141f */
[----:B0-----:R-:W-:Y:S01]  /*2880*/  IMAD.WIDE.U32 R14, R5, UR6, R20 ;  /* 0x00000006050e7c25 */ /* 0x001fe2000f8e0014 */
[----:B------:R-:W-:-:S03]  /*2890*/  ISETP.GE.AND P0, PT, R4, UR8, PT ;  /* 0x0000000804007c0c */ /* 0x000fc6000bf06270 */
[----:B------:R-:W-:Y:S01]  /*28a0*/  IMAD R16, R30, UR6, RZ ;  /* 0x000000061e107c24 */ /* 0x000fe2000f8e02ff */
[C---:B------:R-:W-:Y:S02]  /*28b0*/  ISETP.GE.OR P0, PT, R31.reuse, R29, P0 ;  /* 0x0000001d1f00720c */ /* 0x040fe40000706670 */
[----:B------:R-:W-:Y:S01]  /*28c0*/  IADD3 R14, P1, R31, R14, RZ ;  /* 0x0000000e1f0e7210 */ /* 0x000fe20007f3e0ff */
[----:B------:R-:W-:-:S05]  /*28d0*/  IMAD R17, R5, UR7, R16 ;  /* 0x0000000705117c24 */ /* 0x000fca000f8e0210 */
[----:B------:R-:W-:-:S05]  /*28e0*/  IADD3.X R15, R28, R15, R17, P1, !PT ;  /* 0x0000000f1c0f7210 */ /* 0x000fca0000ffe411 */
[----:B------:R-:W-:Y:S05]  /*28f0*/  @P0 BRA `(.L_x_35) ;  /* 0x0000002400a80947 */ /* 0x000fea0003800000 */
[----:B------:R-:W0:Y:S01]  /*2900*/  LDC.64 R24, c[0x0][0x5c8] ;  /* 0x00017200ff187b82 */ /* 0x000e220000000a00 */
[----:B------:R-:W-:Y:S01]  /*2910*/  IMAD.WIDE R26, R6, 0x40, R10 ;  /* 0x00000040061a7825 */ /* 0x000fe200078e020a */
[----:B------:R-:W-:Y:S01]  /*2920*/  ULDC.64 UR6, c[0x0][0x5c0] ;  /* 0x0001700000067ab9 */ /* 0x000fe20000000a00 */
[----:B------:R-:W-:Y:S02]  /*2930*/  BSSY B0, `(.L_x_35) ;  /* 0x0000266000007945 */ /* 0x000fe40003800000 */
[-C--:B0-----:R-:W-:Y:S02]  /*2940*/  IMAD R6, R27, R24.reuse, RZ ;  /* 0x000000181b067224 */ /* 0x081fe400078e02ff */
[----:B------:R-:W-:-:S04]  /*2950*/  IMAD.WIDE.U32 R14, R26, R24, R14 ;  /* 0x000000181a0e7225 */ /* 0x000fc800078e000e */
[----:B------:R-:W-:Y:S01]  /*2960*/  IMAD R17, R26, R25, R6 ;  /* 0x000000191a117224 */ /* 0x000fe200078e0206 */
[----:B------:R-:W-:Y:S02]  /*2970*/  LEA R16, P0, R24, R14, 0x3 ;  /* 0x0000000e18107211 */ /* 0x000fe400078018ff */
[----:B------:R-:W-:Y:S01]  /*2980*/  IADD3 R14, P1, R14, UR6, RZ ;  /* 0x000000060e0e7c10 */ /* 0x000fe2000ff3e0ff */
[----:B------:R-:W-:Y:S01]  /*2990*/  IMAD.IADD R17, R15, 0x1, R17 ;  /* 0x000000010f117824 */ /* 0x000fe200078e0211 */
[----:B------:R-:W-:-:S04]  /*29a0*/  IADD3 R16, P2, R16, UR6, RZ ;  /* 0x0000000610107c10 */ /* 0x000fc8000ff5e0ff */
[----:B------:R-:W-:Y:S01]  /*29b0*/  LEA.HI.X R6, R24, R17, R25, 0x3, P0 ;  /* 0x0000001118067211 */ /* 0x000fe200000f1c19 */
[----:B------:R-:W-:Y:S01]  /*29c0*/  IMAD R24, R18, -0x2, R29 ;  /* 0xfffffffe12187824 */ /* 0x000fe200078e021d */
[----:B-----5:R-:W-:Y:S02]  /*29d0*/  FSETP.NEU.AND P0, PT, R13, RZ, PT ;  /* 0x000000ff0d00720b */ /* 0x020fe40003f0d000 */
[----:B------:R-:W-:Y:S01]  /*29e0*/  IADD3.X R15, R17, UR7, RZ, P1, !PT ;  /* 0x00000007110f7c10 */ /* 0x000fe20008ffe4ff */
[----:B------:R-:W-:Y:S01]  /*29f0*/  IMAD.IADD R24, R24, 0x1, -R31 ;  /* 0x0000000118187824 */ /* 0x000fe200078e0a1f */
[----:B------:R-:W-:Y:S01]  /*2a00*/  IADD3.X R17, R6, UR7, RZ, P2, !PT ;  /* 0x0000000706117c10 */ /* 0x000fe200097fe4ff */
[----:B------:R-:W-:-:S08]  /*2a10*/  IMAD.IADD R6, R19, 0x1, -R4 ;  /* 0x0000000113067824 */ /* 0x000fd000078e0a04 */
[----:B------:R-:W-:Y:S05]  /*2a20*/  @!P0 BRA `(.L_x_36) ;  /* 0x0000001c00188947 */ /* 0x000fea0003800000 */
[----:B------:R-:W-:Y:S01]  /*2a30*/  ULDC.64 UR6, c[0x0][0x5b8] ;  /* 0x00016e0000067ab9 */ /* 0x000fe20000000a00 */
[----:B------:R-:W-:Y:S01]  /*2a40*/  ULDC.64 UR16, c[0x0][0x5a8] ;  /* 0x00016a0000107ab9 */ /* 0x000fe20000000a00 */
[----:B------:R-:W-:Y:S01]  /*2a50*/  IMAD.WIDE.U32 R20, R5, UR6, R20 ;  /* 0x0000000605147c25 */ /* 0x000fe2000f8e0014 */
[----:B------:R-:W-:Y:S03]  /*2a60*/  BSSY B1, `(.L_x_37) ;  /* 0x0000010000017945 */ /* 0x000fe60003800000 */
[----:B------:R-:W-:Y:S01]  /*2a70*/  IMAD R4, R30, UR6, RZ ;  /* 0x000000061e047c24 */ /* 0x000fe2000f8e02ff */
[----:B------:R-:W-:-:S03]  /*2a80*/  IADD3 R20, P0, R31, R20, RZ ;  /* 0x000000141f147210 */ /* 0x000fc60007f1e0ff */
[----:B------:R-:W-:Y:S01]  /*2a90*/  IMAD R5, R5, UR7, R4 ;  /* 0x0000000705057c24 */ /* 0x000fe2000f8e0204 */
[----:B------:R-:W-:Y:S02]  /*2aa0*/  ULDC.64 UR6, c[0x0][0x5b0] ;  /* 0x00016c0000067ab9 */ /* 0x000fe40000000a00 */
[----:B------:R-:W-:Y:S02]  /*2ab0*/  IMAD R25, R27, UR6, RZ ;  /* 0x000000061b197c24 */ /* 0x000fe4000f8e02ff */
[----:B------:R-:W-:Y:S02]  /*2ac0*/  IADD3.X R21, R28, R21, R5, P0, !PT ;  /* 0x000000151c157210 */ /* 0x000fe400007fe405 */
[----:B------:R-:W-:Y:S01]  /*2ad0*/  ISETP.GE.AND P0, PT, R24, 0x1, PT ;  /* 0x000000011800780c */ /* 0x000fe20003f06270 */
[C---:B------:R-:W-:Y:S02]  /*2ae0*/  IMAD R25, R26.reuse, UR7, R25 ;  /* 0x000000071a197c24 */ /* 0x040fe4000f8e0219 */
[----:B------:R-:W-:Y:S01]  /*2af0*/  IMAD.WIDE.U32 R4, R26, UR6, R20 ;  /* 0x000000061a047c25 */ /* 0x000fe2000f8e0014 */
[----:B------:R-:W-:-:S02]  /*2b00*/  ISETP.LT.OR P3, PT, R6, 0x1, !P0 ;  /* 0x000000010600780c */ /* 0x000fc40004761670 */
[----:B------:R-:W-:-:S04]  /*2b10*/  IADD3 R4, P1, R4, UR16, RZ ;  /* 0x0000001004047c10 */ /* 0x000fc8000ff3e0ff */
[--C-:B------:R-:W-:Y:S02]  /*2b20*/  IADD3.X R5, R5, UR17, R25.reuse, P1, !PT ;  /* 0x0000001105057c10 */ /* 0x100fe40008ffe419 */
[----:B------:R-:W-:-:S05]  /*2b30*/  PRMT R25, RZ, 0x7610, R25 ;  /* 0x00007610ff197816 */ /* 0x000fca0000000019 */
[----:B------:R-:W-:Y:S05]  /*2b40*/  @P3 BRA `(.L_x_38) ;  /* 0x0000000000043947 */ /* 0x000fea0003800000 */
[----:B------:R0:W5:Y:S02]  /*2b50*/  LDG.E.U8 R25, desc[UR20][R4.64] ;  /* 0x0000001404197981 */ /* 0x000164000c1e1100 */
.L_x_38:
[----:B------:R-:W-:Y:S05]  /*2b60*/  BSYNC B1 ;  /* 0x0000000000017941 */ /* 0x000fea0003800000 */
.L_x_37:
[----:B-----5:R-:W-:Y:S01]  /*2b70*/  LOP3.LUT R25, R25, 0xff, RZ, 0xc0, !PT ;  /* 0x000000ff19197812 */ /* 0x020fe200078ec0ff */
[----:B------:R-:W-:Y:S01]  /*2b80*/  BSSY B1, `(.L_x_39) ;  /* 0x000000c000017945 */ /* 0x000fe20003800000 */
[----:B------:R-:W-:Y:S02]  /*2b90*/  ISETP.GE.AND P1, PT, R24, 0x2, PT ;  /* 0x000000021800780c */ /* 0x000fe40003f26270 */
[----:B------:R-:W-:Y:S02]  /*2ba0*/  F2FP.F16.E4M3.UNPACK_B R25, R25 ;  /* 0x00000019ff19723e */ /* 0x000fe400020006ff */
[----:B------:R-:W-:-:S03]  /*2bb0*/  ISETP.LT.OR P2, PT, R6, 0x1, !P1 ;  /* 0x000000010600780c */ /* 0x000fc60004f41670 */
[----:B------:R-:W-:Y:S01]  /*2bc0*/  HADD2.F32 R28, -RZ, R25.H0_H0 ;  /* 0x20000019ff1c7230 */ /* 0x000fe20000004100 */
[----:B------:R-:W-:-:S04]  /*2bd0*/  PRMT R25, RZ, 0x7610, R25 ;  /* 0x00007610ff197816 */ /* 0x000fc80000000019 */
[----:B------:R-:W-:-:S04]  /*2be0*/  FMUL R28, R28, R13 ;  /* 0x0000000d1c1c7220 */ /* 0x000fc80000400000 */
[----:B------:R-:W-:-:S05]  /*2bf0*/  FFMA R28, R85, R12, R28 ;  /* 0x0000000c551c7223 */ /* 0x000fca000000001c */
[----:B------:R-:W-:-:S05]  /*2c00*/  F2FP.SATFINITE.E4M3.F32.PACK_AB_MERGE_C R29, RZ, R28, RZ ;  /* 0x0000001cff1d723e */ /* 0x000fca00048070ff */
[----:B------:R1:W-:Y:S01]  /*2c10*/  @!P3 STG.E.U8 desc[UR20][R14.64], R29 ;  /* 0x0000001d0e00b986 */ /* 0x0003e2000c101114 */
[----:B------:R-:W-:Y:S05]  /*2c20*/  @P2 BRA `(.L_x_40) ;  /* 0x0000000000042947 */ /* 0x000fea0003800000 */
[----:B------:R2:W5:Y:S02]  /*2c30*/  LDG.E.U8 R25, desc[UR20][R4.64+0x1] ;  /* 0x0000011404197981 */ /* 0x000564000c1e1100 */
.L_x_40:
[----:B------:R-:W-:Y:S05]  /*2c40*/  BSYNC B1 ;  /* 0x0000000000017941 */ /* 0x000fea0003800000 */
.L_x_39:
[----:B-----5:R-:W-:Y:S01]  /*2c50*/  LOP3.LUT R25, R25, 0xff, RZ, 0xc0, !PT ;  /* 0x000000ff19197812 */ /* 0x020fe200078ec0ff */
[----:B------:R-:W-:Y:S01]  /*2c60*/  BSSY B1, `(.L_x_41) ;  /* 0x0000012000017945 */ /* 0x000fe20003800000 */
[----:B-1----:R-:W-:Y:S02]  /*2c70*/  IADD3 R29, P3, R26, 0x8, RZ ;  /* 0x000000081a1d7810 */ /* 0x002fe40007f7e0ff */
[----:B------:R-:W-:Y:S02]  /*2c80*/  F2FP.F16.E4M3.UNPACK_B R25, R25 ;  /* 0x00000019ff19723e */ /* 0x000fe400020006ff */
[----:B------:R-:W-:Y:S01]  /*2c90*/  ISETP.LT.OR P0, PT, R6, 0x9, !P0 ;  /* 0x000000090600780c */ /* 0x000fe20004701670 */
[----:B------:R-:W-:Y:S02]  /*2ca0*/  IMAD.X R27, RZ, RZ, R27, P3 ;  /* 0x000000ffff1b7224 */ /* 0x000fe400018e061b */
[----:B------:R-:W-:Y:S02]  /*2cb0*/  HADD2.F32 R26, -RZ, R25.H0_H0 ;  /* 0x20000019ff1a7230 */ /* 0x000fe40000004100 */
[----:B------:R-:W-:-:S04]  /*2cc0*/  IMAD.WIDE.U32 R20, R29, UR6, R20 ;  /* 0x000000061d147c25 */ /* 0x000fc8000f8e0014 */
[----:B------:R-:W-:Y:S01]  /*2cd0*/  FMUL R25, R26, R13 ;  /* 0x0000000d1a197220 */ /* 0x000fe20000400000 */
[----:B------:R-:W-:Y:S01]  /*2ce0*/  IMAD R26, R27, UR6, RZ ;  /* 0x000000061b1a7c24 */ /* 0x000fe2000f8e02ff */
[----:B------:R-:W-:Y:S02]  /*2cf0*/  IADD3 R20, P3, R20, UR16, RZ ;  /* 0x0000001014147c10 */ /* 0x000fe4000ff7e0ff */
[----:B------:R-:W-:Y:S01]  /*2d00*/  FFMA R25, R84, R12, R25 ;  /* 0x0000000c54197223 */ /* 0x000fe20000000019 */
[----:B------:R-:W-:-:S04]  /*2d10*/  IMAD R29, R29, UR7, R26 ;  /* 0x000000071d1d7c24 */ /* 0x000fc8000f8e021a */
[----:B------:R-:W-:Y:S02]  /*2d20*/  F2FP.SATFINITE.E4M3.F32.PACK_AB_MERGE_C R27, RZ, R25, RZ ;  /* 0x00000019ff1b723e */ /* 0x000fe400048070ff */
[----:B------:R-:W-:Y:S02]  /*2d30*/  IADD3.X R21, R21, UR17, R29, P3, !PT ;  /* 0x0000001115157c10 */ /* 0x000fe40009ffe41d */
[----:B------:R-:W-:Y:S01]  /*2d40*/  PRMT R25, RZ, 0x7610, R25 ;  /* 0x00007610ff197816 */ /* 0x000fe20000000019 */
[----:B------:R1:W-:Y:S01]  /*2d50*/  @!P2 STG.E.U8 desc[UR20][R14.64+0x1], R27 ;  /* 0x0000011b0e00a986 */ /* 0x0003e2000c101114 */
[----:B------:R-:W-:Y:S05]  /*2d60*/  @P0 BRA `(.L_x_42) ;  /* 0x0000000000040947 */ /* 0x000fea0003800000 */
[----:B------:R3:W5:Y:S02]  /*2d70*/  LDG.E.U8 R25, desc[UR20][R20.64] ;  /* 0x0000001414197981 */ /* 0x000764000c1e1100 */
.L_x_42:
[----:B------:R-:W-:Y:S05]  /*2d80*/  BSYNC B1 ;  /* 0x0000000000017941 */ /* 0x000fea0003800000 */
.L_x_41:
[----:B-----5:R-:W-:Y:S01]  /*2d90*/  LOP3.LUT R25, R25, 0xff, RZ, 0xc0, !PT ;  /* 0x000000ff19197812 */ /* 0x020fe200078ec0ff */
[----:B------:R-:W-:Y:S01]  /*2da0*/  BSSY B1, `(.L_x_43) ;  /* 0x000000b000017945 */ /* 0x000fe20003800000 */
[----:B------:R-:W-:Y:S02]  /*2db0*/  ISETP.LT.OR P1, PT, R6, 0x9, !P1 ;  /* 0x000000090600780c */ /* 0x000fe40004f21670 */
[----:B------:R-:W-:-:S05]  /*2dc0*/  F2FP.F16.E4M3.UNPACK_B R25, R25 ;  /* 0x00000019ff19723e */ /* 0x000fca00020006ff */
[----:B------:R-:W-:Y:S01]  /*2dd0*/  HADD2.F32 R26, -RZ, R25.H0_H0 ;  /* 0x20000019ff1a7230 */ /* 0x000fe20000004100 */
[----:B------:R-:W-:-:S04]  /*2de0*/  PRMT R25, RZ, 0x7610, R25 ;  /* 0x00007610ff197816 */ /* 0x000fc80000000019 */
[----:B------:R-:W-:-:S04]  /*2df0*/  FMUL R26, R26, R13 ;  /* 0x0000000d1a1a7220 */ /* 0x000fc80000400000 */
[----:B------:R-:W-:-:S05]  /*2e00*/  FFMA R26, R83, R12, R26 ;  /* 0x0000000c531a7223 */ /* 0x000fca000000001a */
[----:B-1----:R-:W-:-:S05]  /*2e10*/  F2FP.SATFINITE.E4M3.F32.PACK_AB_MERGE_C R27, RZ, R26, RZ ;  /* 0x0000001aff1b723e */ /* 0x002fca00048070ff */
[----:B------:R1:W-:Y:S01]  /*2e20*/  @!P0 STG.E.U8 desc[UR20][R16.64], R27 ;  /* 0x0000001b10008986 */ /* 0x0003e2000c101114 */
[----:B------:R-:W-:Y:S05]  /*2e30*/  @P1 BRA `(.L_x_44) ;  /* 0x0000000000041947 */ /* 0x000fea0003800000 */
[----:B------:R4:W5:Y:S02]  /*2e40*/  LDG.E.U8 R25, desc[UR20][R20.64+0x1] ;  /* 0x0000011414197981 */ /* 0x000964000c1e1100 */
.L_x_44:
[----:B------:R-:W-:Y:S05]  /*2e50*/  BSYNC B1 ;  /* 0x0000000000017941 */ /* 0x000fea0003800000 */
.L_x_43:
[----:B-----5:R-:W-:Y:S01]  /*2e60*/  LOP3.LUT R25, R25, 0xff, RZ, 0xc0, !PT ;  /* 0x000000ff19197812 */ /* 0x020fe200078ec0ff */
[----:B------:R-:W-:Y:S01]  /*2e70*/  BSSY B1, `(.L_x_45) ;  /* 0x000000c000017945 */ /* 0x000fe20003800000 */
[----:B------:R-:W-:Y:S02]  /*2e80*/  ISETP.GE.AND P0, PT, R24, 0x9, PT ;  /* 0x000000091800780c */ /* 0x000fe40003f06270 */
[----:B------:R-:W-:Y:S02]  /*2e90*/  F2FP.F16.E4M3.UNPACK_B R25, R25 ;  /* 0x00000019ff19723e */ /* 0x000fe400020006ff */
[----:B------:R-:W-:-:S03]  /*2ea0*/  ISETP.LT.OR P2, PT, R6, 0x1, !P0 ;  /* 0x000000010600780c */ /* 0x000fc60004741670 */
[----:B------:R-:W-:-:S05]  /*2eb0*/  HADD2.F32 R26, -RZ, R25.H0_H0 ;  /* 0x20000019ff1a7230 */ /* 0x000fca0000004100 */
[----:B------:R-:W-:-:S04]  /*2ec0*/  FMUL R25, R26, R13 ;  /* 0x0000000d1a197220 */ /* 0x000fc80000400000 */
[----:B------:R-:W-:-:S05]  /*2ed0*/  FFMA R25, R82, R12, R25 ;  /* 0x0000000c52197223 */ /* 0x000fca0000000019 */
[----:B-1----:R-:W-:Y:S02]  /*2ee0*/  F2FP.SATFINITE.E4M3.F32.PACK_AB_MERGE_C R27, RZ, R25, RZ ;  /* 0x00000019ff1b723e */ /* 0x002fe400048070ff */
[----:B------:R-:W-:-:S03]  /*2ef0*/  PRMT R25, RZ, 0x7610, R25 ;  /* 0x00007610ff197816 */ /* 0x000fc60000000019 */
[----:B------:R1:W-:Y:S01]  /*2f00*/  @!P1 STG.E.U8 desc[UR20][R16.64+0x1], R27 ;  /* 0x0000011b10009986 */ /* 0x0003e2000c101114 */
[----:B------:R-:W-:Y:S05]  /*2f10*/  @P2 BRA `(.L_x_46) ;  /* 0x0000000000042947 */ /* 0x000fea0003800000 */
[----:B------:R0:W5:Y:S02]  /*2f20*/  LDG.E.U8 R25, desc[UR20][R4.64+0x8] ;  /* 0x0000081404197981 */ /* 0x000164000c1e1100 */
.L_x_46:
[----:B------:R-:W-:Y:S05]  /*2f30*/  BSYNC B1 ;  /* 0x0000000000017941 */ /* 0x000fea0003800000 */
.L_x_45:
        /* <DEDUP_REMOVED lines=13> */
.L_x_48:
[----:B------:R-:W-:Y:S05]  /*3010*/  BSYNC B1 ;  /* 0x0000000000017941 */ /* 0x000fea0003800000 */
.L_x_47:
[----:B-----5:R-:W-:Y:S01]  /*3020*/  LOP3.LUT R25, R25, 0xff, RZ, 0xc0, !PT ;  /* 0x000000ff19197812 */ /* 0x020fe200078ec0ff */
[----:B------:R-:W-:Y:S01]  /*3030*/  BSSY B1, `(.L_x_49) ;  /* 0x000000b000017945 */ /* 0x000fe20003800000 */
[----:B------:R-:W-:Y:S02]  /*3040*/  ISETP.LT.OR P0, PT, R6, 0x9, !P0 ;  /* 0x000000090600780c */ /* 0x000fe40004701670 */
[----:B------:R-:W-:-:S05]  /*3050*/  F2FP.F16.E4M3.UNPACK_B R25, R25 ;  /* 0x00000019ff19723e */ /* 0x000fca00020006ff */
        /* <DEDUP_REMOVED lines=8> */
.L_x_50:
[----:B------:R-:W-:Y:S05]  /*30e0*/  BSYNC B1 ;  /* 0x0000000000017941 */ /* 0x000fea0003800000 */
.L_x_49:
        /* <DEDUP_REMOVED lines=12> */
.L_x_52:
[----:B------:R-:W-:Y:S05]  /*31b0*/  BSYNC B1 ;  /* 0x0000000000017941 */ /* 0x000fea0003800000 */
.L_x_51:
        /* <DEDUP_REMOVED lines=13> */
.L_x_54:
[----:B------:R-:W-:Y:S05]  /*3290*/  BSYNC B1 ;  /* 0x0000000000017941 */ /* 0x000fea0003800000 */
.L_x_53:
        /* <DEDUP_REMOVED lines=13> */
.L_x_56:
[----:B------:R-:W-:Y:S05]  /*3370*/  BSYNC B1 ;  /* 0x0000000000017941 */ /* 0x000fea0003800000 */
.L_x_55:
        /* <DEDUP_REMOVED lines=12> */
.L_x_58:
[----:B------:R-:W-:Y:S05]  /*3440*/  BSYNC B1 ;  /* 0x0000000000017941 */ /* 0x000fea0003800000 */
.L_x_57:
        /* <DEDUP_REMOVED lines=12> */
.L_x_60:
[----:B------:R-:W-:Y:S05]  /*3510*/  BSYNC B1 ;  /* 0x0000000000017941 */ /* 0x000fea0003800000 */
.L_x_59:
        /* <DEDUP_REMOVED lines=13> */
.L_x_62:
[----:B------:R-:W-:Y:S05]  /*35f0*/  BSYNC B1 ;  /* 0x0000000000017941 */ /* 0x000fea0003800000 */
.L_x_61:
        /* <DEDUP_REMOVED lines=13> */
.L_x_64:
[----:B------:R-:W-:Y:S05]  /*36d0*/  BSYNC B1 ;  /* 0x0000000000017941 */ /* 0x000fea0003800000 */
.L_x_63:
        /* <DEDUP_REMOVED lines=12> */
.L_x_66:
[----:B------:R-:W-:Y:S05]  /*37a0*/  BSYNC B1 ;  /* 0x0000000000017941 */ /* 0x000fea0003800000 */
.L_x_65:
        /* <DEDUP_REMOVED lines=12> */
.L_x_68:
[----:B------:R-:W-:Y:S05]  /*3870*/  BSYNC B1 ;  /* 0x0000000000017941 */ /* 0x000fea0003800000 */
.L_x_67:
        /* <DEDUP_REMOVED lines=13> */
.L_x_70:
[----:B------:R-:W-:Y:S05]  /*3950*/  BSYNC B1 ;  /* 0x0000000000017941 */ /* 0x000fea0003800000 */
.L_x_69:
        /* <DEDUP_REMOVED lines=13> */
.L_x_72:
[----:B------:R-:W-:Y:S05]  /*3a30*/  BSYNC B1 ;  /* 0x0000000000017941 */ /* 0x000fea0003800000 */
.L_x_71:
        /* <DEDUP_REMOVED lines=12> */
.L_x_74:
[----:B------:R-:W-:Y:S05]  /*3b00*/  BSYNC B1 ;  /* 0x0000000000017941 */ /* 0x000fea0003800000 */
.L_x_73:
        /* <DEDUP_REMOVED lines=12> */
.L_x_76:
[----:B------:R-:W-:Y:S05]  /*3bd0*/  BSYNC B1 ;  /* 0x0000000000017941 */ /* 0x000fea0003800000 */
.L_x_75:
        /* <DEDUP_REMOVED lines=13> */
.L_x_78:
[----:B------:R-:W-:Y:S05]  /*3cb0*/  BSYNC B1 ;  /* 0x0000000000017941 */ /* 0x000fea0003800000 */
.L_x_77:
        /* <DEDUP_REMOVED lines=13> */
.L_x_80:
[----:B------:R-:W-:Y:S05]  /*3d90*/  BSYNC B1 ;  /* 0x0000000000017941 */ /* 0x000fea0003800000 */
.L_x_79:
        /* <DEDUP_REMOVED lines=12> */
.L_x_82:
[----:B------:R-:W-:Y:S05]  /*3e60*/  BSYNC B1 ;  /* 0x0000000000017941 */ /* 0x000fea0003800000 */
.L_x_81:
        /* <DEDUP_REMOVED lines=12> */
.L_x_84:
[----:B------:R-:W-:Y:S05]  /*3f30*/  BSYNC B1 ;  /* 0x0000000000017941 */ /* 0x000fea0003800000 */
.L_x_83:
        /* <DEDUP_REMOVED lines=13> */
.L_x_86:
[----:B------:R-:W-:Y:S05]  /*4010*/  BSYNC B1 ;  /* 0x0000000000017941 */ /* 0x000fea0003800000 */
.L_x_85:
        /* <DEDUP_REMOVED lines=13> */
.L_x_88:
[----:B------:R-:W-:Y:S05]  /*40f0*/  BSYNC B1 ;  /* 0x0000000000017941 */ /* 0x000fea0003800000 */
.L_x_87:
        /* <DEDUP_REMOVED lines=12> */
.L_x_90:
[----:B------:R-:W-:Y:S05]  /*41c0*/  BSYNC B1 ;  /* 0x0000000000017941 */ /* 0x000fea0003800000 */
.L_x_89:
        /* <DEDUP_REMOVED lines=12> */
.L_x_92:
[----:B------:R-:W-:Y:S05]  /*4290*/  BSYNC B1 ;  /* 0x0000000000017941 */ /* 0x000fea0003800000 */
.L_x_91:
        /* <DEDUP_REMOVED lines=13> */
.L_x_94:
[----:B------:R-:W-:Y:S05]  /*4370*/  BSYNC B1 ;  /* 0x0000000000017941 */ /* 0x000fea0003800000 */
.L_x_93:
[----:B-----5:R-:W-:Y:S01]  /*4380*/  LOP3.LUT R25, R25, 0xff, RZ, 0xc0, !PT ;  /* 0x000000ff19197812 */ /* 0x020fe200078ec0ff */
[----:B------:R-:W-:Y:S01]  /*4390*/  BSSY B1, `(.L_x_95) ;  /* 0x000000c000017945 */ /* 0x000fe20003800000 */
[----:B------:R-:W-:Y:S02]  /*43a0*/  ISETP.GE.AND P1, PT, R24, 0x3a, PT ;  /* 0x0000003a1800780c */ /* 0x000fe40003f26270 */
[----:B------:R-:W-:Y:S02]  /*43b0*/  F2FP.F16.E4M3.UNPACK_B R25, R25 ;  /* 0x00000019ff19723e */ /* 0x000fe400020006ff */
[----:B------:R-:W-:Y:S02]  /*43c0*/  ISETP.LT.OR P3, PT, R6, 0x1, !P1 ;  /* 0x000000010600780c */ /* 0x000fe40004f61670 */
[----:B------:R-:W-:Y:S01]  /*43d0*/  PRMT R24, RZ, 0x7610, R24 ;  /* 0x00007610ff187816 */ /* 0x000fe20000000018 */
[----:B------:R-:W-:-:S05]  /*43e0*/  HADD2.F32 R26, -RZ, R25.H0_H0 ;  /* 0x20000019ff1a7230 */ /* 0x000fca0000004100 */
[----:B------:R-:W-:-:S04]  /*43f0*/  FMUL R26, R26, R13 ;  /* 0x0000000d1a1a7220 */ /* 0x000fc80000400000 */
[----:B------:R-:W-:-:S05]  /*4400*/  FFMA R26, R57, R12, R26 ;  /* 0x0000000c391a7223 */ /* 0x000fca000000001a */
[----:B------:R-:W-:-:S05]  /*4410*/  F2FP.SATFINITE.E4M3.F32.PACK_AB_MERGE_C R25, RZ, R26, RZ ;  /* 0x0000001aff19723e */ /* 0x000fca00048070ff */
[----:B------:R0:W-:Y:S01]  /*4420*/  @!P2 STG.E.U8 desc[UR20][R14.64+0x38], R25 ;  /* 0x000038190e00a986 */ /* 0x0001e2000c101114 */
[----:B------:R-:W-:Y:S05]  /*4430*/  @P3 BRA `(.L_x_96) ;  /* 0x0000000000043947 */ /* 0x000fea0003800000 */
[----:B------:R0:W5:Y:S02]  /*4440*/  LDG.E.U8 R24, desc[UR20][R4.64+0x39] ;  /* 0x0000391404187981 */ /* 0x000164000c1e1100 */
.L_x_96:
[----:B------:R-:W-:Y:S05]  /*4450*/  BSYNC B1 ;  /* 0x0000000000017941 */ /* 0x000fea0003800000 */
.L_x_95:
[----:B-----5:R-:W-:Y:S01]  /*4460*/  LOP3.LUT R24, R24, 0xff, RZ, 0xc0, !PT ;  /* 0x000000ff18187812 */ /* 0x020fe200078ec0ff */
[----:B------:R-:W-:Y:S01]  /*4470*/  BSSY B1, `(.L_x_97) ;  /* 0x000000b000017945 */ /* 0x000fe20003800000 */
[----:B------:R-:W-:Y:S02]  /*4480*/  ISETP.LT.OR P0, PT, R6, 0x9, !P0 ;  /* 0x000000090600780c */ /* 0x000fe40004701670 */
[----:B------:R-:W-:Y:S02]  /*4490*/  F2FP.F16.E4M3.UNPACK_B R24, R24 ;  /* 0x00000018ff18723e */ /* 0x000fe400020006ff */
[----:B0-2---:R-:W-:-:S03]  /*44a0*/  PRMT R4, RZ, 0x7610, R4 ;  /* 0x00007610ff047816 */ /* 0x005fc60000000004 */
[----:B------:R-:W-:-:S05]  /*44b0*/  HADD2.F32 R24, -RZ, R24.H0_H0 ;  /* 0x20000018ff187230 */ /* 0x000fca0000004100 */
[----:B------:R-:W-:-:S04]  /*44c0*/  FMUL R5, R24, R13 ;  /* 0x0000000d18057220 */ /* 0x000fc80000400000 */
[----:B------:R-:W-:-:S05]  /*44d0*/  FFMA R5, R56, R12, R5 ;  /* 0x0000000c38057223 */ /* 0x000fca0000000005 */
[----:B------:R-:W-:-:S05]  /*44e0*/  F2FP.SATFINITE.E4M3.F32.PACK_AB_MERGE_C R5, RZ, R5, RZ ;  /* 0x00000005ff05723e */ /* 0x000fca00048070ff */
[----:B------:R0:W-:Y:S01]  /*44f0*/  @!P3 STG.E.U8 desc[UR20][R14.64+0x39], R5 ;  /* 0x000039050e00b986 */ /* 0x0001e2000c101114 */
[----:B------:R-:W-:Y:S05]  /*4500*/  @P0 BRA `(.L_x_98) ;  /* 0x0000000000040947 */ /* 0x000fea0003800000 */
[----:B------:R2:W5:Y:S02]  /*4510*/  LDG.E.U8 R4, desc[UR20][R20.64+0x38] ;  /* 0x0000381414047981 */ /* 0x000564000c1e1100 */
.L_x_98:
[----:B------:R-:W-:Y:S05]  /*4520*/  BSYNC B1 ;  /* 0x0000000000017941 */ /* 0x000fea0003800000 */
.L_x_97:
[----:B-----5:R-:W-:Y:S01]  /*4530*/  LOP3.LUT R4, R4, 0xff, RZ, 0xc0, !PT ;  /* 0x000000ff04047812 */ /* 0x020fe200078ec0ff */
[----:B------:R-:W-:Y:S01]  /*4540*/  BSSY B1, `(.L_x_99) ;  /* 0x000000b000017945 */ /* 0x000fe20003800000 */
[----:B------:R-:W-:Y:S02]  /*4550*/  ISETP.LT.OR P1, PT, R6, 0x9, !P1 ;  /* 0x000000090600780c */ /* 0x000fe40004f21670 */
[----:B------:R-:W-:-:S05]  /*4560*/  F2FP.F16.E4M3.UNPACK_B R4, R4 ;  /* 0x00000004ff04723e */ /* 0x000fca00020006ff */
[----:B------:R-:W-:-:S05]  /*4570*/  HADD2.F32 R4, -RZ, R4.H0_H0 ;  /* 0x20000004ff047230 */ /* 0x000fca0000004100 */
[----:B------:R-:W-:-:S04]  /*4580*/  FMUL R4, R4, R13 ;  /* 0x0000000d04047220 */ /* 0x000fc80000400000 */
[----:B------:R-:W-:-:S05]  /*4590*/  FFMA R4, R23, R12, R4 ;  /* 0x0000000c17047223 */ /* 0x000fca0000000004 */
[----:B0-----:R-:W-:Y:S02]  /*45a0*/  F2FP.SATFINITE.E4M3.F32.PACK_AB_MERGE_C R5, RZ, R4, RZ ;  /* 0x00000004ff05723e */ /* 0x001fe400048070ff */
[----:B------:R-:W-:-:S03]  /*45b0*/  PRMT R4, RZ, 0x7610, R4 ;  /* 0x00007610ff047816 */ /* 0x000fc60000000004 */
[----:B------:R0:W-:Y:S01]  /*45c0*/  @!P0 STG.E.U8 desc[UR20][R16.64+0x38], R5 ;  /* 0x0000380510008986 */ /* 0x0001e2000c101114 */
[----:B------:R-:W-:Y:S05]  /*45d0*/  @P1 BRA `(.L_x_100) ;  /* 0x0000000000041947 */ /* 0x000fea0003800000 */
[----:B------:R0:W5:Y:S02]  /*45e0*/  LDG.E.U8 R4, desc[UR20][R20.64+0x39] ;  /* 0x0000391414047981 */ /* 0x000164000c1e1100 */
.L_x_100:
[----:B------:R-:W-:Y:S05]  /*45f0*/  BSYNC B1 ;  /* 0x0000000000017941 */ /* 0x000fea0003800000 */
.L_x_99:
[----:B------:R-:W-:Y:S05]  /*4600*/  @P1 BRA `(.L_x_101) ;  /* 0x0000000800601947 */ /* 0x000fea0003800000 */
[----:B-----5:R-:W-:-:S04]  /*4610*/  LOP3.LUT R4, R4, 0xff, RZ, 0xc0, !PT ;  /* 0x000000ff04047812 */ /* 0x020fc800078ec0ff */
[----:B------:R-:W-:-:S05]  /*4620*/  F2FP.F16.E4M3.UNPACK_B R4, R4 ;  /* 0x00000004ff04723e */ /* 0x000fca00020006ff */
[----:B------:R-:W-:-:S05]  /*4630*/  HADD2.F32 R4, -RZ, R4.H0_H0 ;  /* 0x20000004ff047230 */ /* 0x000fca0000004100 */
[----:B0-----:R-:W-:-:S04]  /*4640*/  FMUL R5, R4, R13 ;  /* 0x0000000d04057220 */ /* 0x001fc80000400000 */
[----:B------:R-:W-:-:S05]  /*4650*/  FFMA R5, R22, R12, R5 ;  /* 0x0000000c16057223 */ /* 0x000fca0000000005 */
[----:B------:R-:W-:-:S05]  /*4660*/  F2FP.SATFINITE.E4M3.F32.PACK_AB_MERGE_C R5, RZ, R5, RZ ;  /* 0x00000005ff05723e */ /* 0x000fca00048070ff */
[----:B------:R0:W-:Y:S01]  /*4670*/  STG.E.U8 desc[UR20][R16.64+0x39], R5 ;  /* 0x0000390510007986 */ /* 0x0001e2000c101114 */
[----:B------:R-:W-:Y:S05]  /*4680*/  BRA `(.L_x_101) ;  /* 0x0000000800407947 */ /* 0x000fea0003800000 */
.L_x_36:
[C---:B------:R-:W-:Y:S01]  /*4690*/  ISETP.GE.AND P3, PT, R24.reuse, 0x1, PT ;  /* 0x000000011800780c */ /* 0x040fe20003f66270 */
[-C--:B------:R-:W-:Y:S01]  /*46a0*/  FMUL R85, R85, R12.reuse ;  /* 0x0000000c55557220 */ /* 0x080fe20000400000 */
[----:B------:R-:W-:Y:S01]  /*46b0*/  ISETP.GE.AND P0, PT, R24, 0x2, PT ;  /* 0x000000021800780c */ /* 0x000fe20003f06270 */
[-C--:B------:R-:W-:Y:S01]  /*46c0*/  FMUL R84, R84, R12.reuse ;  /* 0x0000000c54547220 */ /* 0x080fe20000400000 */
[C---:B------:R-:W-:Y:S01]  /*46d0*/  ISETP.LT.OR P1, PT, R6.reuse, 0x1, !P3 ;  /* 0x000000010600780c */ /* 0x040fe20005f21670 */
[-C--:B------:R-:W-:Y:S01]  /*46e0*/  FMUL R83, R83, R12.reuse ;  /* 0x0000000c53537220 */ /* 0x080fe20000400000 */
[----:B------:R-:W-:Y:S01]  /*46f0*/  ISETP.LT.OR P2, PT, R6, 0x1, !P0 ;  /* 0x000000010600780c */ /* 0x000fe20004741670 */
[-C--:B------:R-:W-:Y:S01]  /*4700*/  FMUL R82, R82, R12.reuse ;  /* 0x0000000c52527220 */ /* 0x080fe20000400000 */
[----:B------:R-:W-:Y:S01]  /*4710*/  ISETP.LT.OR P3, PT, R6, 0x9, !P3 ;  /* 0x000000090600780c */ /* 0x000fe20005f61670 */
[-C--:B------:R-:W-:Y:S01]  /*4720*/  FMUL R81, R81, R12.reuse ;  /* 0x0000000c51517220 */ /* 0x080fe20000400000 */
[----:B------:R-:W-:Y:S01]  /*4730*/  F2FP.SATFINITE.E4M3.F32.PACK_AB_MERGE_C R85, RZ, R85, RZ ;  /* 0x00000055ff55723e */ /* 0x000fe200048070ff */
[----:B------:R-:W-:Y:S01]  /*4740*/  FMUL R80, R80, R12 ;  /* 0x0000000c50507220 */ /* 0x000fe20000400000 */
[----:B------:R-:W-:Y:S01]  /*4750*/  F2FP.SATFINITE.E4M3.F32.PACK_AB_MERGE_C R5, RZ, R84, RZ ;  /* 0x00000054ff05723e */ /* 0x000fe200048070ff */
[-C--:B------:R-:W-:Y:S01]  /*4760*/  FMUL R79, R79, R12.reuse ;  /* 0x0000000c4f4f7220 */ /* 0x080fe20000400000 */
[----:B------:R-:W-:Y:S01]  /*4770*/  F2FP.SATFINITE.E4M3.F32.PACK_AB_MERGE_C R83, RZ, R83, RZ ;  /* 0x00000053ff53723e */ /* 0x000fe200048070ff */
[-C--:B------:R-:W-:Y:S01]  /*4780*/  FMUL R78, R78, R12.reuse ;  /* 0x0000000c4e4e7220 */ /* 0x080fe20000400000 */
[----:B------:R-:W-:Y:S01]  /*4790*/  ISETP.LT.OR P0, PT, R6, 0x9, !P0 ;  /* 0x000000090600780c */ /* 0x000fe20004701670 */
[----:B------:R-:W-:Y:S01]  /*47a0*/  @!P1 STG.E.U8 desc[UR20][R14.64], R85 ;  /* 0x000000550e009986 */ /* 0x000fe2000c101114 */
[C---:B------:R-:W-:Y:S01]  /*47b0*/  ISETP.GE.AND P1, PT, R24.reuse, 0x9, PT ;  /* 0x000000091800780c */ /* 0x040fe20003f26270 */
[-C--:B------:R-:W-:Y:S01]  /*47c0*/  FMUL R77, R77, R12.reuse ;  /* 0x0000000c4d4d7220 */ /* 0x080fe20000400000 */
[----:B------:R-:W-:Y:S01]  /*47d0*/  F2FP.SATFINITE.E4M3.F32.PACK_AB_MERGE_C R81, RZ, R81, RZ ;  /* 0x00000051ff51723e */ /* 0x000fe200048070ff */
[----:B------:R0:W-:Y:S01]  /*47e0*/  @!P2 STG.E.U8 desc[UR20][R14.64+0x1], R5 ;  /* 0x000001050e00a986 */ /* 0x0001e2000c101114 */
[----:B------:R-:W-:Y:S01]  /*47f0*/  ISETP.GE.AND P2, PT, R24, 0xa, PT ;  /* 0x0000000a1800780c */ /* 0x000fe20003f46270 */
[----:B------:R-:W-:Y:S01]  /*4800*/  FMUL R76, R76, R12 ;  /* 0x0000000c4c4c7220 */ /* 0x000fe20000400000 */
[----:B------:R-:W-:Y:S01]  /*4810*/  F2FP.SATFINITE.E4M3.F32.PACK_AB_MERGE_C R21, RZ, R80, RZ ;  /* 0x00000050ff15723e */ /* 0x000fe200048070ff */
[----:B------:R-:W-:Y:S01]  /*4820*/  @!P3 STG.E.U8 desc[UR20][R16.64], R83 ;  /* 0x000000531000b986 */ /* 0x000fe2000c101114 */
[----:B------:R-:W-:Y:S01]  /*4830*/  ISETP.LT.OR P3, PT, R6, 0x1, !P1 ;  /* 0x000000010600780c */ /* 0x000fe20004f61670 */
[-C--:B------:R-:W-:Y:S01]  /*4840*/  FMUL R74, R74, R12.reuse ;  /* 0x0000000c4a4a7220 */ /* 0x080fe20000400000 */
[C---:B------:R-:W-:Y:S01]  /*4850*/  ISETP.LT.OR P5, PT, R6.reuse, 0x1, !P2 ;  /* 0x000000010600780c */ /* 0x040fe200057a1670 */
[-C--:B------:R-:W-:Y:S01]  /*4860*/  FMUL R75, R75, R12.reuse ;  /* 0x0000000c4b4b7220 */ /* 0x080fe20000400000 */
[----:B------:R-:W-:Y:S01]  /*4870*/  ISETP.LT.OR P1, PT, R6, 0x9, !P1 ;  /* 0x000000090600780c */ /* 0x000fe20004f21670 */
[-C--:B------:R-:W-:Y:S01]  /*4880*/  FMUL R73, R73, R12.reuse ;  /* 0x0000000c49497220 */ /* 0x080fe20000400000 */
[----:B------:R-:W-:Y:S01]  /*4890*/  F2FP.SATFINITE.E4M3.F32.PACK_AB_MERGE_C R79, RZ, R79, RZ ;  /* 0x0000004fff4f723e */ /* 0x000fe200048070ff */
[----:B------:R-:W-:Y:S01]  /*48a0*/  FMUL R72, R72, R12 ;  /* 0x0000000c48487220 */ /* 0x000fe20000400000 */
[----:B0-----:R-:W-:Y:S01]  /*48b0*/  F2FP.SATFINITE.E4M3.F32.PACK_AB_MERGE_C R5, RZ, R82, RZ ;  /* 0x00000052ff05723e */ /* 0x001fe200048070ff */
[-C--:B------:R-:W-:Y:S01]  /*48c0*/  FMUL R70, R70, R12.reuse ;  /* 0x0000000c46467220 */ /* 0x080fe20000400000 */
[----:B------:R-:W-:Y:S01]  /*48d0*/  ISETP.LT.OR P2, PT, R6, 0x9, !P2 ;  /* 0x000000090600780c */ /* 0x000fe20005741670 */
[----:B------:R-:W-:Y:S01]  /*48e0*/  FMUL R71, R71, R12 ;  /* 0x0000000c47477220 */ /* 0x000fe20000400000 */
[----:B------:R-:W-:Y:S01]  /*48f0*/  F2FP.SATFINITE.E4M3.F32.PACK_AB_MERGE_C R25, RZ, R78, RZ ;  /* 0x0000004eff19723e */ /* 0x000fe200048070ff */
[----:B------:R0:W-:Y:S01]  /*4900*/  @!P0 STG.E.U8 desc[UR20][R16.64+0x1], R5 ;  /* 0x0000010510008986 */ /* 0x0001e2000c101114 */
[C---:B------:R-:W-:Y:S01]  /*4910*/  ISETP.GE.AND P0, PT, R24.reuse, 0x11, PT ;  /* 0x000000111800780c */ /* 0x040fe20003f06270 */
[-C--:B------:R-:W-:Y:S01]  /*4920*/  FMUL R69, R69, R12.reuse ;  /* 0x0000000c45457220 */ /* 0x080fe20000400000 */
[----:B------:R-:W-:Y:S01]  /*4930*/  F2FP.SATFINITE.E4M3.F32.PACK_AB_MERGE_C R77, RZ, R77, RZ ;  /* 0x0000004dff4d723e */ /* 0x000fe200048070ff */
[----:B------:R-:W-:Y:S01]  /*4940*/  @!P3 STG.E.U8 desc[UR20][R14.64+0x8], R81 ;  /* 0x000008510e00b986 */ /* 0x000fe2000c101114 */
[----:B------:R-:W-:Y:S01]  /*4950*/  ISETP.GE.AND P3, PT, R24, 0x12, PT ;  /* 0x000000121800780c */ /* 0x000fe20003f66270 */
[-C--:B------:R-:W-:Y:S01]  /*4960*/  FMUL R68, R68, R12.reuse ;  /* 0x0000000c44447220 */ /* 0x080fe20000400000 */
[----:B------:R-:W-:Y:S01]  /*4970*/  F2FP.SATFINITE.E4M3.F32.PACK_AB_MERGE_C R75, RZ, R75, RZ ;  /* 0x0000004bff4b723e */ /* 0x000fe200048070ff */
[----:B------:R1:W-:Y:S01]  /*4980*/  @!P5 STG.E.U8 desc[UR20][R14.64+0x9], R21 ;  /* 0x000009150e00d986 */ /* 0x0003e2000c101114 */
[C---:B------:R-:W-:Y:S01]  /*4990*/  ISETP.LT.OR P5, PT, R6.reuse, 0x1, !P3 ;  /* 0x000000010600780c */ /* 0x040fe20005fa1670 */
[-C--:B------:R-:W-:Y:S01]  /*49a0*/  FMUL R67, R67, R12.reuse ;  /* 0x0000000c43437220 */ /* 0x080fe20000400000 */
[C---:B------:R-:W-:Y:S01]  /*49b0*/  ISETP.LT.OR P3, PT, R6.reuse, 0x9, !P3 ;  /* 0x000000090600780c */ /* 0x040fe20005f61670 */
[----:B------:R-:W-:Y:S01]  /*49c0*/  @!P1 STG.E.U8 desc[UR20][R16.64+0x8], R79 ;  /* 0x0000084f10009986 */ /* 0x000fe2000c101114 */
[----:B------:R-:W-:Y:S01]  /*49d0*/  ISETP.LT.OR P1, PT, R6, 0x1, !P0 ;  /* 0x000000010600780c */ /* 0x000fe20004721670 */
[----:B------:R-:W-:Y:S01]  /*49e0*/  FMUL R66, R66, R12 ;  /* 0x0000000c42427220 */ /* 0x000fe20000400000 */
[----:B0-----:R-:W-:Y:S01]  /*49f0*/  F2FP.SATFINITE.E4M3.F32.PACK_AB_MERGE_C R5, RZ, R76, RZ ;  /* 0x0000004cff05723e */ /* 0x001fe200048070ff */
[----:B------:R-:W-:Y:S01]  /*4a00*/  @!P2 STG.E.U8 desc[UR20][R16.64+0x9], R25 ;  /* 0x000009191000a986 */ /* 0x000fe2000c101114 */
[----:B------:R-:W-:Y:S01]  /*4a10*/  ISETP.GE.AND P2, PT, R24, 0x19, PT ;  /* 0x000000191800780c */ /* 0x000fe20003f46270 */
[-C--:B------:R-:W-:Y:S01]  /*4a20*/  FMUL R65, R65, R12.reuse ;  /* 0x0000000c41417220 */ /* 0x080fe20000400000 */
[----:B------:R-:W-:Y:S01]  /*4a30*/  ISETP.LT.OR P0, PT, R6, 0x9, !P0 ;  /* 0x000000090600780c */ /* 0x000fe20004701670 */
[----:B------:R-:W-:Y:S01]  /*4a40*/  FMUL R64, R64, R12 ;  /* 0x0000000c40407220 */ /* 0x000fe20000400000 */
[----:B------:R-:W-:Y:S01]  /*4a50*/  ISETP.LT.OR P6, PT, R6, 0x1, !P2 ;  /* 0x000000010600780c */ /* 0x000fe200057c1670 */
[----:B------:R0:W-:Y:S01]  /*4a60*/  @!P5 STG.E.U8 desc[UR20][R14.64+0x11], R5 ;  /* 0x000011050e00d986 */ /* 0x0001e2000c101114 */
[----:B-1----:R-:W-:Y:S01]  /*4a70*/  F2FP.SATFINITE.E4M3.F32.PACK_AB_MERGE_C R21, RZ, R74, RZ ;  /* 0x0000004aff15723e */ /* 0x002fe200048070ff */
[-C--:B------:R-:W-:Y:S01]  /*4a80*/  FMUL R62, R62, R12.reuse ;  /* 0x0000000c3e3e7220 */ /* 0x080fe20000400000 */
[----:B------:R-:W-:Y:S01]  /*4a90*/  F2FP.SATFINITE.E4M3.F32.PACK_AB_MERGE_C R73, RZ, R73, RZ ;  /* 0x00000049ff49723e */ /* 0x000fe200048070ff */
[----:B------:R-:W-:Y:S01]  /*4aa0*/  @!P1 STG.E.U8 desc[UR20][R14.64+0x10], R77 ;  /* 0x0000104d0e009986 */ /* 0x000fe2000c101114 */
[----:B------:R-:W-:Y:S01]  /*4ab0*/  ISETP.GE.AND P1, PT, R24, 0x1a, PT ;  /* 0x0000001a1800780c */ /* 0x000fe20003f26270 */
[-C--:B------:R-:W-:Y:S01]  /*4ac0*/  FMUL R63, R63, R12.reuse ;  /* 0x0000000c3f3f7220 */ /* 0x080fe20000400000 */
[C---:B------:R-:W-:Y:S01]  /*4ad0*/  ISETP.LT.OR P2, PT, R6.reuse, 0x9, !P2 ;  /* 0x000000090600780c */ /* 0x040fe20005741670 */
[----:B------:R1:W-:Y:S01]  /*4ae0*/  @!P3 STG.E.U8 desc[UR20][R16.64+0x11], R21 ;  /* 0x000011151000b986 */ /* 0x0003e2000c101114 */
[C---:B------:R-:W-:Y:S01]  /*4af0*/  ISETP.LT.OR P5, PT, R6.reuse, 0x1, !P1 ;  /* 0x000000010600780c */ /* 0x040fe20004fa1670 */
[----:B------:R-:W-:Y:S01]  /*4b00*/  FMUL R61, R61, R12 ;  /* 0x0000000c3d3d7220 */ /* 0x000fe20000400000 */
[----:B------:R-:W-:Y:S01]  /*4b10*/  ISETP.LT.OR P3, PT, R6, 0x9, !P1 ;  /* 0x000000090600780c */ /* 0x000fe20004f61670 */
[----:B------:R-:W-:Y:S01]  /*4b20*/  @!P0 STG.E.U8 desc[UR20][R16.64+0x10], R75 ;  /* 0x0000104b10008986 */ /* 0x000fe2000c101114 */
[----:B0-----:R-:W-:Y:S01]  /*4b30*/  F2FP.SATFINITE.E4M3.F32.PACK_AB_MERGE_C R5, RZ, R72, RZ ;  /* 0x00000048ff05723e */ /* 0x001fe200048070ff */
[-C--:B------:R-:W-:Y:S01]  /*4b40*/  FMUL R60, R60, R12.reuse ;  /* 0x0000000c3c3c7220 */ /* 0x080fe20000400000 */
[C---:B------:R-:W-:Y:S01]  /*4b50*/  ISETP.GE.AND P0, PT, R24.reuse, 0x21, PT ;  /* 0x000000211800780c */ /* 0x040fe20003f06270 */
[----:B------:R-:W-:Y:S01]  /*4b60*/  @!P6 STG.E.U8 desc[UR20][R14.64+0x18], R73 ;  /* 0x000018490e00e986 */ /* 0x000fe2000c101114 */
[----:B------:R-:W-:Y:S01]  /*4b70*/  ISETP.GE.AND P1, PT, R24, 0x22, PT ;  /* 0x000000221800780c */ /* 0x000fe20003f26270 */
[-C--:B------:R-:W-:Y:S01]  /*4b80*/  FMUL R59, R59, R12.reuse ;  /* 0x0000000c3b3b7220 */ /* 0x080fe20000400000 */
[----:B------:R-:W-:Y:S01]  /*4b90*/  ISETP.LT.OR P6, PT, R6, 0x1, !P0 ;  /* 0x000000010600780c */ /* 0x000fe200047c1670 */
[----:B------:R-:W-:Y:S01]  /*4ba0*/  FMUL R58, R58, R12 ;  /* 0x0000000c3a3a7220 */ /* 0x000fe20000400000 */
[----:B-1----:R-:W-:Y:S01]  /*4bb0*/  F2FP.SATFINITE.E4M3.F32.PACK_AB_MERGE_C R21, RZ, R70, RZ ;  /* 0x00000046ff15723e */ /* 0x002fe200048070ff */
[----:B------:R0:W-:Y:S01]  /*4bc0*/  @!P5 STG.E.U8 desc[UR20][R14.64+0x19], R5 ;  /* 0x000019050e00d986 */ /* 0x0001e2000c101114 */
[----:B------:R-:W-:Y:S01]  /*4bd0*/  ISETP.LT.OR P5, PT, R6, 0x1, !P1 ;  /* 0x000000010600780c */ /* 0x000fe20004fa1670 */
[-C--:B------:R-:W-:Y:S01]  /*4be0*/  FMUL R57, R57, R12.reuse ;  /* 0x0000000c39397220 */ /* 0x080fe20000400000 */
[----:B------:R-:W-:Y:S01]  /*4bf0*/  F2FP.SATFINITE.E4M3.F32.PACK_AB_MERGE_C R71, RZ, R71, RZ ;  /* 0x00000047ff47723e */ /* 0x000fe200048070ff */
[----:B------:R1:W-:Y:S01]  /*4c00*/  @!P3 STG.E.U8 desc[UR20][R16.64+0x19], R21 ;  /* 0x000019151000b986 */ /* 0x0003e2000c101114 */
[----:B------:R-:W-:Y:S01]  /*4c10*/  F2FP.SATFINITE.E4M3.F32.PACK_AB_MERGE_C R69, RZ, R69, RZ ;  /* 0x00000045ff45723e */ /* 0x000fe200048070ff */
[----:B------:R-:W-:Y:S01]  /*4c20*/  FMUL R56, R56, R12 ;  /* 0x0000000c38387220 */ /* 0x000fe20000400000 */
[----:B------:R-:W-:Y:S01]  /*4c30*/  F2FP.SATFINITE.E4M3.F32.PACK_AB_MERGE_C R25, RZ, R68, RZ ;  /* 0x00000044ff19723e */ /* 0x000fe200048070ff */
[----:B------:R-:W-:Y:S01]  /*4c40*/  @!P2 STG.E.U8 desc[UR20][R16.64+0x18], R71 ;  /* 0x000018471000a986 */ /* 0x000fe2000c101114 */
[----:B------:R-:W-:Y:S01]  /*4c50*/  ISETP.LT.OR P3, PT, R6, 0x9, !P1 ;  /* 0x000000090600780c */ /* 0x000fe20004f61670 */
[-C--:B------:R-:W-:Y:S01]  /*4c60*/  FMUL R23, R23, R12.reuse ;  /* 0x0000000c17177220 */ /* 0x080fe20000400000 */
[----:B------:R-:W-:Y:S01]  /*4c70*/  ISETP.GE.AND P2, PT, R24, 0x29, PT ;  /* 0x000000291800780c */ /* 0x000fe20003f46270 */
[----:B------:R-:W-:Y:S01]  /*4c80*/  @!P6 STG.E.U8 desc[UR20][R14.64+0x20], R69 ;  /* 0x000020450e00e986 */ /* 0x000fe2000c101114 */
[----:B------:R-:W-:Y:S01]  /*4c90*/  ISETP.LT.OR P0, PT, R6, 0x9, !P0 ;  /* 0x000000090600780c */ /* 0x000fe20004701670 */
[----:B------:R-:W-:Y:S01]  /*4ca0*/  FMUL R22, R22, R12 ;  /* 0x0000000c16167220 */ /* 0x000fe20000400000 */
[----:B------:R-:W-:Y:S01]  /*4cb0*/  ISETP.GE.AND P1, PT, R24, 0x2a, PT ;  /* 0x0000002a1800780c */ /* 0x000fe20003f26270 */
[----:B------:R-:W-:Y:S01]  /*4cc0*/  @!P5 STG.E.U8 desc[UR20][R14.64+0x21], R25 ;  /* 0x000021190e00d986 */ /* 0x000fe2000c101114 */
[----:B------:R-:W-:-:S02]  /*4cd0*/  ISETP.LT.OR P6, PT, R6, 0x1, !P2 ;  /* 0x000000010600780c */ /* 0x000fc400057c1670 */
[C---:B------:R-:W-:Y:S02]  /*4ce0*/  ISETP.LT.OR P5, PT, R6.reuse, 0x1, !P1 ;  /* 0x000000010600780c */ /* 0x040fe40004fa1670 */
[----:B------:R-:W-:Y:S02]  /*4cf0*/  F2FP.SATFINITE.E4M3.F32.PACK_AB_MERGE_C R67, RZ, R67, RZ ;  /* 0x00000043ff43723e */ /* 0x000fe400048070ff */
[----:B0-----:R-:W-:Y:S02]  /*4d00*/  F2FP.SATFINITE.E4M3.F32.PACK_AB_MERGE_C R5, RZ, R66, RZ ;  /* 0x00000042ff05723e */ /* 0x001fe400048070ff */
[----:B------:R-:W-:Y:S01]  /*4d10*/  F2FP.SATFINITE.E4M3.F32.PACK_AB_MERGE_C R65, RZ, R65, RZ ;  /* 0x00000041ff41723e */ /* 0x000fe200048070ff */
[----:B------:R-:W-:Y:S01]  /*4d20*/  @!P0 STG.E.U8 desc[UR20][R16.64+0x20], R67 ;  /* 0x0000204310008986 */ /* 0x000fe2000c101114 */
[----:B-1----:R-:W-:Y:S02]  /*4d30*/  F2FP.SATFINITE.E4M3.F32.PACK_AB_MERGE_C R21, RZ, R64, RZ ;  /* 0x00000040ff15723e */ /* 0x002fe400048070ff */
[C---:B------:R-:W-:Y:S01]  /*4d40*/  ISETP.LT.OR P1, PT, R6.reuse, 0x9, !P1 ;  /* 0x000000090600780c */ /* 0x040fe20004f21670 */
[----:B------:R0:W-:Y:S01]  /*4d50*/  @!P3 STG.E.U8 desc[UR20][R16.64+0x21], R5 ;  /* 0x000021051000b986 */ /* 0x0001e2000c101114 */
[----:B------:R-:W-:-:S02]  /*4d60*/  ISETP.LT.OR P2, PT, R6, 0x9, !P2 ;  /* 0x000000090600780c */ /* 0x000fc40005741670 */
[C---:B------:R-:W-:Y:S01]  /*4d70*/  ISETP.GE.AND P3, PT, R24.reuse, 0x31, PT ;  /* 0x000000311800780c */ /* 0x040fe20003f66270 */
[----:B------:R-:W-:Y:S01]  /*4d80*/  @!P6 STG.E.U8 desc[UR20][R14.64+0x28], R65 ;  /* 0x000028410e00e986 */ /* 0x000fe2000c101114 */
[----:B------:R-:W-:Y:S02]  /*4d90*/  ISETP.GE.AND P0, PT, R24, 0x32, PT ;  /* 0x000000321800780c */ /* 0x000fe40003f06270 */
[----:B------:R-:W-:Y:S01]  /*4da0*/  F2FP.SATFINITE.E4M3.F32.PACK_AB_MERGE_C R63, RZ, R63, RZ ;  /* 0x0000003fff3f723e */ /* 0x000fe200048070ff */
[----:B------:R1:W-:Y:S01]  /*4db0*/  @!P5 STG.E.U8 desc[UR20][R14.64+0x29], R21 ;  /* 0x000029150e00d986 */ /* 0x0003e2000c101114 */
[C---:B------:R-:W-:Y:S02]  /*4dc0*/  ISETP.LT.OR P5, PT, R6.reuse, 0x1, !P3 ;  /* 0x000000010600780c */ /* 0x040fe40005fa1670 */
[----:B------:R-:W-:Y:S02]  /*4dd0*/  ISETP.LT.OR P6, PT, R6, 0x1, !P0 ;  /* 0x000000010600780c */ /* 0x000fe400047c1670 */
[----:B0-----:R-:W-:Y:S01]  /*4de0*/  F2FP.SATFINITE.E4M3.F32.PACK_AB_MERGE_C R5, RZ, R62, RZ ;  /* 0x0000003eff05723e */ /* 0x001fe200048070ff */
[----:B------:R-:W-:Y:S01]  /*4df0*/  @!P2 STG.E.U8 desc[UR20][R16.64+0x28], R63 ;  /* 0x0000283f1000a986 */ /* 0x000fe2000c101114 */
[----:B------:R-:W-:-:S02]  /*4e00*/  F2FP.SATFINITE.E4M3.F32.PACK_AB_MERGE_C R61, RZ, R61, RZ ;  /* 0x0000003dff3d723e */ /* 0x000fc400048070ff */
[----:B------:R-:W-:Y:S01]  /*4e10*/  ISETP.GE.AND P2, PT, R24, 0x3a, PT ;  /* 0x0000003a1800780c */ /* 0x000fe20003f46270 */
[----:B------:R0:W-:Y:S01]  /*4e20*/  @!P1 STG.E.U8 desc[UR20][R16.64+0x29], R5 ;  /* 0x0000290510009986 */ /* 0x0001e2000c101114 */
[----:B------:R-:W-:Y:S02]  /*4e30*/  ISETP.LT.OR P1, PT, R6, 0x9, !P3 ;  /* 0x000000090600780c */ /* 0x000fe40005f21670 */
[----:B-1----:R-:W-:Y:S01]  /*4e40*/  F2FP.SATFINITE.E4M3.F32.PACK_AB_MERGE_C R21, RZ, R60, RZ ;  /* 0x0000003cff15723e */ /* 0x002fe200048070ff */
[----:B------:R-:W-:Y:S01]  /*4e50*/  @!P5 STG.E.U8 desc[UR20][R14.64+0x30], R61 ;  /* 0x0000303d0e00d986 */ /* 0x000fe2000c101114 */
[----:B------:R-:W-:Y:S02]  /*4e60*/  ISETP.GE.AND P3, PT, R24, 0x39, PT ;  /* 0x000000391800780c */ /* 0x000fe40003f66270 */
[C---:B------:R-:W-:Y:S01]  /*4e70*/  ISETP.LT.OR P0, PT, R6.reuse, 0x9, !P0 ;  /* 0x000000090600780c */ /* 0x040fe20004701670 */
[----:B------:R1:W-:Y:S01]  /*4e80*/  @!P6 STG.E.U8 desc[UR20][R14.64+0x31], R21 ;  /* 0x000031150e00e986 */ /* 0x0003e2000c101114 */
[----:B------:R-:W-:-:S02]  /*4e90*/  ISETP.LT.OR P5, PT, R6, 0x1, !P3 ;  /* 0x000000010600780c */ /* 0x000fc40005fa1670 */
[C---:B------:R-:W-:Y:S02]  /*4ea0*/  ISETP.LT.OR P6, PT, R6.reuse, 0x1, !P2 ;  /* 0x000000010600780c */ /* 0x040fe400057c1670 */
[C---:B------:R-:W-:Y:S02]  /*4eb0*/  ISETP.LT.OR P3, PT, R6.reuse, 0x9, !P3 ;  /* 0x000000090600780c */ /* 0x040fe40005f61670 */
[----:B------:R-:W-:Y:S02]  /*4ec0*/  ISETP.LT.OR P2, PT, R6, 0x9, !P2 ;  /* 0x000000090600780c */ /* 0x000fe40005741670 */
[----:B------:R-:W-:Y:S02]  /*4ed0*/  F2FP.SATFINITE.E4M3.F32.PACK_AB_MERGE_C R59, RZ, R59, RZ ;  /* 0x0000003bff3b723e */ /* 0x000fe400048070ff */
[----:B0-----:R-:W-:Y:S02]  /*4ee0*/  F2FP.SATFINITE.E4M3.F32.PACK_AB_MERGE_C R5, RZ, R58, RZ ;  /* 0x0000003aff05723e */ /* 0x001fe400048070ff */
[----:B------:R-:W-:Y:S01]  /*4ef0*/  F2FP.SATFINITE.E4M3.F32.PACK_AB_MERGE_C R57, RZ, R57, RZ ;  /* 0x00000039ff39723e */ /* 0x000fe200048070ff */
[----:B------:R0:W-:Y:S01]  /*4f00*/  @!P1 STG.E.U8 desc[UR20][R16.64+0x30], R59 ;  /* 0x0000303b10009986 */ /* 0x0001e2000c101114 */
[----:B-1----:R-:W-:-:S02]  /*4f10*/  F2FP.SATFINITE.E4M3.F32.PACK_AB_MERGE_C R21, RZ, R56, RZ ;  /* 0x00000038ff15723e */ /* 0x002fc400048070ff */
[----:B------:R-:W-:Y:S01]  /*4f20*/  F2FP.SATFINITE.E4M3.F32.PACK_AB_MERGE_C R23, RZ, R23, RZ ;  /* 0x00000017ff17723e */ /* 0x000fe200048070ff */
[----:B------:R0:W-:Y:S01]  /*4f30*/  @!P0 STG.E.U8 desc[UR20][R16.64+0x31], R5 ;  /* 0x0000310510008986 */ /* 0x0001e2000c101114 */
[----:B------:R-:W-:-:S03]  /*4f40*/  F2FP.SATFINITE.E4M3.F32.PACK_AB_MERGE_C R25, RZ, R22, RZ ;  /* 0x00000016ff19723e */ /* 0x000fc600048070ff */
[----:B------:R0:W-:Y:S04]  /*4f50*/  @!P5 STG.E.U8 desc[UR20][R14.64+0x38], R57 ;  /* 0x000038390e00d986 */ /* 0x0001e8000c101114 */
[----:B------:R0:W-:Y:S04]  /*4f60*/  @!P6 STG.E.U8 desc[UR20][R14.64+0x39], R21 ;  /* 0x000039150e00e986 */ /* 0x0001e8000c101114 */
[----:B------:R0:W-:Y:S04]  /*4f70*/  @!P3 STG.E.U8 desc[UR20][R16.64+0x38], R23 ;  /* 0x000038171000b986 */ /* 0x0001e8000c101114 */
[----:B------:R0:W-:Y:S02]  /*4f80*/  @!P2 STG.E.U8 desc[UR20][R16.64+0x39], R25 ;  /* 0x000039191000a986 */ /* 0x0001e4000c101114 */
.L_x_101:
[----:B------:R-:W-:Y:S05]  /*4f90*/  BSYNC B0 ;  /* 0x0000000000007941 */ /* 0x000fea0003800000 */
.L_x_35:
[C---:B------:R-:W-:Y:S01]  /*4fa0*/  LEA R2, P0, R8.reuse, R2, 0x1 ;  /* 0x0000000208027211 */ /* 0x040fe200078008ff */
[----:B------:R-:W-:Y:S01]  /*4fb0*/  ULDC.64 UR6, c[0x0][0x650] ;  /* 0x0001940000067ab9 */ /* 0x000fe20000000a00 */
[----:B-----5:R-:W-:Y:S01]  /*4fc0*/  IMAD.U32 R4, RZ, RZ, UR12 ;  /* 0x0000000cff047e24 */ /* 0x020fe2000f8e00ff */
[----:B0-----:R-:W-:Y:S01]  /*4fd0*/  PRMT R14, RZ, 0x7610, R14 ;  /* 0x00007610ff0e7816 */ /* 0x001fe2000000000e */
[----:B------:R-:W-:Y:S01]  /*4fe0*/  IMAD.MOV.U32 R6, RZ, RZ, -0x1 ;  /* 0xffffffffff067424 */ /* 0x000fe200078e00ff */
[----:B------:R-:W-:Y:S01]  /*4ff0*/  LEA.HI.X R3, R8, R3, R0, 0x1, P0 ;  /* 0x0000000308037211 */ /* 0x000fe200000f0c00 */
[----:B------:R0:W-:Y:S01]  /*5000*/  SYNCS.ARRIVE.TRANS64.A1T0 RZ, [R4+UR23], RZ ;  /* 0x000000ff04ff79a7 */ /* 0x0001e20008100017 */
[----:B------:R-:W-:Y:S01]  /*5010*/  ISETP.GE.U32.AND P0, PT, R2, UR6, PT ;  /* 0x0000000602007c0c */ /* 0x000fe2000bf06070 */
[----:B------:R-:W-:-:S03]  /*5020*/  IMAD.MOV.U32 R5, RZ, RZ, -0x1 ;  /* 0xffffffffff057424 */ /* 0x000fc600078e00ff */
[----:B------:R-:W-:Y:S01]  /*5030*/  ISETP.GE.U32.AND.EX P0, PT, R3, UR7, PT, P0 ;  /* 0x0000000703007c0c */ /* 0x000fe2000bf06100 */
[----:B0-----:R-:W-:-:S12]  /*5040*/  IMAD.MOV.U32 R4, RZ, RZ, -0x1 ;  /* 0xffffffffff047424 */ /* 0x001fd800078e00ff */
[----:B------:R-:W-:Y:S05]  /*5050*/  @P0 BRA `(.L_x_102) ;  /* 0x0000000400600947 */ /* 0x000fea0003800000 */
[----:B------:R-:W0:Y:S01]  /*5060*/  S2R R26, SR_CTAID.X ;  /* 0x00000000001a7919 */ /* 0x000e220000002500 */
[----:B--234-:R-:W2:Y:S01]  /*5070*/  LDC.64 R20, c[0x0][0x628] ;  /* 0x00018a00ff147b82 */ /* 0x01cea20000000a00 */
[----:B------:R-:W-:Y:S01]  /*5080*/  ULDC UR6, c[0x0][0x150] ;  /* 0x0000540000067ab9 */ /* 0x000fe20000000800 */
[----:B-1----:R-:W-:Y:S01]  /*5090*/  IMAD.MOV.U32 R16, RZ, RZ, R2 ;  /* 0x000000ffff107224 */ /* 0x002fe200078e0002 */
[----:B------:R-:W1:Y:S01]  /*50a0*/  S2R R28, SR_CTAID.Y ;  /* 0x00000000001c7919 */ /* 0x000e620000002600 */
[----:B------:R-:W-:-:S04]  /*50b0*/  IMAD.MOV.U32 R17, RZ, RZ, R3 ;  /* 0x000000ffff117224 */ /* 0x000fc800078e0003 */
[----:B------:R-:W3:Y:S08]  /*50c0*/  LDC R29, c[0x0][0x144] ;  /* 0x00005100ff1d7b82 */ /* 0x000ef00000000800 */
[----:B------:R-:W4:Y:S08]  /*50d0*/  LDC R6, c[0x0][0x630] ;  /* 0x00018c00ff067b82 */ /* 0x000f300000000800 */
[----:B------:R-:W1:Y:S01]  /*50e0*/  LDC.64 R24, c[0x0][0x620] ;  /* 0x00018800ff187b82 */ /* 0x000e620000000a00 */
[----:B--2---:R-:W-:-:S04]  /*50f0*/  ISETP.NE.U32.AND P0, PT, R20, RZ, PT ;  /* 0x000000ff1400720c */ /* 0x004fc80003f05070 */
[----:B------:R-:W-:Y:S02]  /*5100*/  ISETP.NE.AND.EX P0, PT, R21, RZ, PT, P0 ;  /* 0x000000ff1500720c */ /* 0x000fe40003f05300 */
[----:B0-----:R-:W-:-:S05]  /*5110*/  I2FP.F32.U32 R4, R26 ;  /* 0x0000001a00047245 */ /* 0x001fca0000201000 */
[----:B------:R-:W-:-:S04]  /*5120*/  FMUL R4, R4, UR6 ;  /* 0x0000000604047c20 */ /* 0x000fc80008400000 */
[----:B------:R0:W2:Y:S02]  /*5130*/  F2I.U32.TRUNC.NTZ R27, R4 ;  /* 0x00000004001b7305 */ /* 0x0000a4000020f000 */
[----:B---34-:R-:W-:Y:S05]  /*5140*/  @!P0 BRA `(.L_x_103) ;  /* 0x0000000000288947 */ /* 0x018fea0003800000 */
[----:B------:R-:W3:Y:S02]  /*5150*/  LDC R5, c[0x0][0x634] ;  /* 0x00018d00ff057b82 */ /* 0x000ee40000000800 */
[----:B---3--:R-:W-:-:S05]  /*5160*/  IADD3 R17, P0, R2, R5, RZ ;  /* 0x0000000502117210 */ /* 0x008fca0007f1e0ff */
[----:B------:R-:W-:-:S04]  /*5170*/  IMAD.X R23, RZ, RZ, R3, P0 ;  /* 0x000000ffff177224 */ /* 0x000fc800000e0603 */
[----:B0-----:R-:W-:-:S04]  /*5180*/  IMAD.WIDE.U32 R4, R23, R20, RZ ;  /* 0x0000001417047225 */ /* 0x001fc800078e00ff */
[----:B------:R-:W-:-:S04]  /*5190*/  IMAD.WIDE.U32 R14, P0, R17, R21, R4 ;  /* 0x00000015110e7225 */ /* 0x000fc80007800004 */
[----:B------:R-:W-:-:S04]  /*51a0*/  IMAD.WIDE.U32 R4, R17, R20, RZ ;  /* 0x0000001411047225 */ /* 0x000fc800078e00ff */
[----:B------:R-:W-:Y:S01]  /*51b0*/  IMAD.X R17, RZ, RZ, RZ, P0 ;  /* 0x000000ffff117224 */ /* 0x000fe200000e06ff */
[----:B------:R-:W-:Y:S01]  /*51c0*/  IADD3 RZ, P0, R5, R14, RZ ;  /* 0x0000000e05ff7210 */ /* 0x000fe20007f1e0ff */
[----:B------:R-:W-:-:S04]  /*51d0*/  IMAD.MOV.U32 R16, RZ, RZ, R15 ;  /* 0x000000ffff107224 */ /* 0x000fc800078e000f */
[----:B------:R-:W-:-:S08]  /*51e0*/  IMAD.WIDE.U32.X R16, R23, R21, R16, P0 ;  /* 0x0000001517107225 */ /* 0x000fd000000e0410 */
.L_x_103:
[-CC-:B------:R-:W-:Y:S01]  /*51f0*/  SHF.R.U64 R22, R16, R6.reuse, R17.reuse ;  /* 0x0000000610167219 */ /* 0x180fe20000001211 */
[----:B------:R-:W3:Y:S01]  /*5200*/  LDC.64 R32, c[0x0][0x640] ;  /* 0x00019000ff207b82 */ /* 0x000ee20000000a00 */
[----:B0-----:R-:W-:Y:S01]  /*5210*/  SHF.R.U32.HI R4, RZ, R6, R17 ;  /* 0x00000006ff047219 */ /* 0x001fe20000011611 */
[----:B--2---:R-:W-:Y:S01]  /*5220*/  IMAD.MOV R27, RZ, RZ, -R27 ;  /* 0x000000ffff1b7224 */ /* 0x004fe200078e0a1b */
[----:B------:R-:W-:Y:S01]  /*5230*/  IADD3 R15, P0, RZ, -R22, RZ ;  /* 0x80000016ff0f7210 */ /* 0x000fe20007f1e0ff */
[----:B------:R-:W-:Y:S01]  /*5240*/  ULDC UR6, c[0x0][0x154] ;  /* 0x0000550000067ab9 */ /* 0x000fe20000000800 */
[----:B------:R-:W-:Y:S02]  /*5250*/  IMAD.MOV.U32 R17, RZ, RZ, 0x1 ;  /* 0x00000001ff117424 */ /* 0x000fe400078e00ff */
[----:B------:R-:W-:Y:S01]  /*5260*/  IMAD R27, R29, R27, R26 ;  /* 0x0000001b1d1b7224 */ /* 0x000fe200078e021a */
[----:B------:R-:W0:Y:S01]  /*5270*/  LDC R14, c[0x0][0x618] ;  /* 0x00018600ff0e7b82 */ /* 0x000e220000000800 */
[----:B------:R-:W-:-:S04]  /*5280*/  IMAD.X R5, RZ, RZ, ~R4, P0 ;  /* 0x000000ffff057224 */ /* 0x000fc800000e0e04 */
[-C--:B-1----:R-:W-:Y:S02]  /*5290*/  IMAD R6, R5, R24.reuse, RZ ;  /* 0x0000001805067224 */ /* 0x082fe400078e02ff */
[C---:B------:R-:W-:Y:S01]  /*52a0*/  IMAD.WIDE.U32 R4, R15.reuse, R24, R2 ;  /* 0x000000180f047225 */ /* 0x040fe200078e0002 */
[----:B------:R-:W1:Y:S03]  /*52b0*/  LDC R16, c[0x0][0x608] ;  /* 0x00018200ff107b82 */ /* 0x000e660000000800 */
[----:B------:R-:W-:Y:S01]  /*52c0*/  IMAD R15, R15, R25, R6 ;  /* 0x000000190f0f7224 */ /* 0x000fe200078e0206 */
[----:B------:R-:W-:-:S03]  /*52d0*/  I2FP.F32.U32 R6, R28 ;  /* 0x0000001c00067245 */ /* 0x000fc60000201000 */
[----:B------:R-:W-:Y:S01]  /*52e0*/  IMAD.IADD R5, R5, 0x1, R15 ;  /* 0x0000000105057824 */ /* 0x000fe200078e020f */
[----:B------:R-:W2:Y:S01]  /*52f0*/  LDC R30, c[0x0][0x658] ;  /* 0x00019600ff1e7b82 */ /* 0x000ea20000000800 */
[----:B---3--:R-:W-:Y:S01]  /*5300*/  ISETP.NE.U32.AND P0, PT, R32, RZ, PT ;  /* 0x000000ff2000720c */ /* 0x008fe20003f05070 */
[----:B------:R-:W-:-:S03]  /*5310*/  IMAD.MOV.U32 R15, RZ, RZ, -0x1 ;  /* 0xffffffffff0f7424 */ /* 0x000fc600078e00ff */
[----:B------:R-:W-:-:S03]  /*5320*/  ISETP.NE.AND.EX P0, PT, R33, RZ, PT, P0 ;  /* 0x000000ff2100720c */ /* 0x000fc60003f05300 */
[----:B------:R-:W3:Y:S01]  /*5330*/  LDC R25, c[0x0][0x148] ;  /* 0x00005200ff197b82 */ /* 0x000ee20000000800 */
[-CC-:B0-----:R-:W-:Y:S02]  /*5340*/  SHF.R.U64 R20, R4, R14.reuse, R5.reuse ;  /* 0x0000000e04147219 */ /* 0x181fe40000001205 */
[----:B------:R-:W-:Y:S01]  /*5350*/  SHF.R.U32.HI R5, RZ, R14, R5 ;  /* 0x0000000eff057219 */ /* 0x000fe20000011605 */
[----:B------:R-:W-:-:S04]  /*5360*/  FMUL R14, R6, UR6 ;  /* 0x00000006060e7c20 */ /* 0x000fc80008400000 */
[----:B------:R-:W0:Y:S01]  /*5370*/  LDC R26, c[0x0][0x600] ;  /* 0x00018000ff1a7b82 */ /* 0x000e220000000800 */
[----:B------:R4:W0:Y:S01]  /*5380*/  F2I.U32.TRUNC.NTZ R23, R14 ;  /* 0x0000000e00177305 */ /* 0x000822000020f000 */
[-CC-:B-1----:R-:W-:Y:S02]  /*5390*/  SHF.R.U64 R6, R20, R16.reuse, R5.reuse ;  /* 0x0000001014067219 */ /* 0x182fe40000001205 */
[----:B------:R-:W-:-:S04]  /*53a0*/  SHF.R.U32.HI R5, RZ, R16, R5 ;  /* 0x00000010ff057219 */ /* 0x000fc80000011605 */
[----:B------:R-:W1:Y:S01]  /*53b0*/  LDC R31, c[0x0][0x648] ;  /* 0x00019200ff1f7b82 */ /* 0x000e620000000800 */
[-CC-:B--2---:R-:W-:Y:S02]  /*53c0*/  SHF.R.U64 R24, R6, R30.reuse, R5.reuse ;  /* 0x0000001e06187219 */ /* 0x184fe40000001205 */
[-C--:B------:R-:W-:Y:S02]  /*53d0*/  SHF.L.U32 R15, R15, R30.reuse, RZ ;  /* 0x0000001e0f0f7219 */ /* 0x080fe400000006ff */
[-C--:B------:R-:W-:Y:S01]  /*53e0*/  SHF.R.U32.HI R5, RZ, R30.reuse, R5 ;  /* 0x0000001eff057219 */ /* 0x080fe20000011605 */
[----:B------:R-:W-:Y:S01]  /*53f0*/  IMAD.MOV.U32 R4, RZ, RZ, R24 ;  /* 0x000000ffff047224 */ /* 0x000fe200078e0018 */
[----:B------:R-:W-:Y:S01]  /*5400*/  SHF.L.U32 R30, R17, R30, RZ ;  /* 0x0000001e111e7219 */ /* 0x000fe200000006ff */
[----:B------:R-:W2:Y:S01]  /*5410*/  LDC R34, c[0x0][0x638] ;  /* 0x00018e00ff227b82 */ /* 0x000ea20000000800 */
[----:B------:R-:W-:-:S07]  /*5420*/  LOP3.LUT R29, RZ, R15, RZ, 0x33, !PT ;  /* 0x0000000fff1d7212 */ /* 0x000fce00078e33ff */
[----:B------:R-:W0:Y:S01]  /*5430*/  LDC R35, c[0x0][0x610] ;  /* 0x00018400ff237b82 */ /* 0x000e220000000800 */
        /* <DEDUP_REMOVED lines=11> */
.L_x_104:
[----:B-1----:R-:W-:Y:S01]  /*54f0*/  SHF.R.U64 R4, R4, R31, R5 ;  /* 0x0000001f04047219 */ /* 0x002fe20000001205 */
[----:B0-----:R-:W-:Y:S01]  /*5500*/  VIADD R17, R26, 0xffffffff ;  /* 0xffffffff1a117836 */ /* 0x001fe20000000000 */
[----:B------:R-:W-:Y:S01]  /*5510*/  LOP3.LUT R15, R6, R29, RZ, 0xc0, !PT ;  /* 0x0000001d060f7212 */ /* 0x000fe200078ec0ff */
[----:B------:R-:W-:Y:S02]  /*5520*/  IMAD.MOV R23, RZ, RZ, -R23 ;  /* 0x000000ffff177224 */ /* 0x000fe400078e0a17 */
[----:B------:R-:W-:Y:S02]  /*5530*/  IMAD.MOV R5, RZ, RZ, -R4 ;  /* 0x000000ffff057224 */ /* 0x000fe400078e0a04 */
[----:B------:R-:W-:Y:S01]  /*5540*/  IMAD R6, R30, R4, R15 ;  /* 0x000000041e067224 */ /* 0x000fe200078e020f */
[----:B------:R-:W-:Y:S01]  /*5550*/  LOP3.LUT R15, R20, R17, RZ, 0xc0, !PT ;  /* 0x00000011140f7212 */ /* 0x000fe200078ec0ff */
[----:B---3--:R-:W-:Y:S02]  /*5560*/  @P4 IMAD R27, R25, R23, R28 ;  /* 0x00000017191b4224 */ /* 0x008fe400078e021c */
[----:B--2---:R-:W-:-:S02]  /*5570*/  IMAD R4, R5, R34, R24 ;  /* 0x0000002205047224 */ /* 0x004fc400078e0218 */
[----:B------:R-:W-:Y:S02]  /*5580*/  IMAD R6, R6, R35, R27 ;  /* 0x0000002306067224 */ /* 0x000fe400078e021b */
[----:B------:R-:W-:Y:S02]  /*5590*/  IMAD R5, R4, R26, R15 ;  /* 0x0000001a04057224 */ /* 0x000fe400078e020f */
[----:B------:R-:W-:-:S03]  /*55a0*/  IMAD.MOV.U32 R14, RZ, RZ, 0x1 ;  /* 0x00000001ff0e7424 */ /* 0x000fc600078e00ff */
[----:B------:R-:W-:Y:S02]  /*55b0*/  SEL R4, R5, R6, !P4 ;  /* 0x0000000605047207 */ /* 0x000fe40006000000 */
[----:B------:R-:W-:Y:S01]  /*55c0*/  SEL R6, R6, R5, !P4 ;  /* 0x0000000506067207 */ /* 0x000fe20006000000 */
[----:B------:R-:W-:-:S07]  /*55d0*/  IMAD.MOV.U32 R5, RZ, RZ, R22 ;  /* 0x000000ffff057224 */ /* 0x000fce00078e0016 */
.L_x_102:
[----:B------:R-:W-:Y:S02]  /*55e0*/  LOP3.LUT P0, RZ, R14, 0xff, RZ, 0xc0, !PT ;  /* 0x000000ff0eff7812 */ /* 0x000fe4000780c0ff */
[----:B------:R-:W-:-:S11]  /*55f0*/  LOP3.LUT R87, R87, 0x1, RZ, 0x3c, !PT ;  /* 0x0000000157577812 */ /* 0x000fd600078e3cff */
[----:B------:R-:W-:Y:S05]  /*5600*/  @P0 BRA `(.L_x_105) ;  /* 0xffffffbc008c0947 */ /* 0x000fea000383ffff */
[----:B------:R-:W-:Y:S05]  /*5610*/  EXIT ;  /* 0x000000000000794d */ /* 0x000fea0003800000 */
.L_x_13:
[----:B------:R-:W-:-:S08]  /*5620*/  ISETP.NE.AND P0, PT, R20, RZ, PT ;  /* 0x000000ff1400720c */ /* 0x000fd00003f05270 */
[----:B-----5:R-:W0:-:S00]  /*5630*/  USETMAXREG.DEALLOC.CTAPOOL 0x28 ;  /* 0x00000028000079c8 */ /* 0x020e0000080e0500 */
[----:B------:R-:W-:Y:S05]  /*5640*/  @P0 EXIT ;  /* 0x000000000000094d */ /* 0x000fea0003800000 */
[----:B0-----:R-:W-:Y:S01]  /*5650*/  LOP3.LUT P0, RZ, R16, 0xff, RZ, 0xc0, !PT ;  /* 0x000000ff10ff7812 */ /* 0x001fe2000780c0ff */
[----:B------:R-:W-:Y:S02]  /*5660*/  IMAD.MOV.U32 R12, RZ, RZ, 0x1 ;  /* 0x00000001ff0c7424 */ /* 0x000fe400078e00ff */
[----:B------:R-:W-:-:S10]  /*5670*/  IMAD.MOV.U32 R15, RZ, RZ, RZ ;  /* 0x000000ffff0f7224 */ /* 0x000fd400078e00ff */
[----:B------:R-:W-:Y:S05]  /*5680*/  @!P0 BRA `(.L_x_106) ;  /* 0x0000000c00008947 */ /* 0x000fea0003800000 */
[----:B------:R-:W-:Y:S01]  /*5690*/  LOP3.LUT P0, RZ, R11, 0x1f, RZ, 0xc0, !PT ;  /* 0x0000001f0bff7812 */ /* 0x000fe2000780c0ff */
[----:B------:R-:W-:Y:S01]  /*56a0*/  ULDC UR5, c[0x0][0x658] ;  /* 0x0001960000057ab9 */ /* 0x000fe20000000800 */
[----:B------:R-:W-:Y:S01]  /*56b0*/  UMOV UR6, 0xffffffff ;  /* 0xffffffff00067882 */ /* 0x000fe20000000000 */
[----:B------:R-:W-:Y:S01]  /*56c0*/  BSSY B0, `(.L_x_106) ;  /* 0x00000bc000007945 */ /* 0x000fe20003800000 */
[----:B------:R-:W-:Y:S01]  /*56d0*/  USHF.L.U32 UR6, UR6, UR5, URZ ;  /* 0x0000000506067299 */ /* 0x000fe2000800063f */
[C---:B------:R-:W-:Y:S01]  /*56e0*/  ISETP.NE.AND P2, PT, R10.reuse, RZ, PT ;  /* 0x000000ff0a00720c */ /* 0x040fe20003f45270 */
[----:B------:R-:W-:Y:S01]  /*56f0*/  IMAD.MOV.U32 R14, RZ, RZ, 0x1 ;  /* 0x00000001ff0e7424 */ /* 0x000fe200078e00ff */
[----:B------:R-:W-:Y:S01]  /*5700*/  ISETP.NE.OR P0, PT, R10, RZ, !P0 ;  /* 0x000000ff0a00720c */ /* 0x000fe20004705670 */
[----:B------:R-:W-:Y:S01]  /*5710*/  IMAD.MOV.U32 R12, RZ, RZ, 0x1 ;  /* 0x00000001ff0c7424 */ /* 0x000fe200078e00ff */
[----:B------:R-:W-:Y:S01]  /*5720*/  LOP3.LUT R13, R7, 0x2, RZ, 0xfc, !PT ;  /* 0x00000002070d7812 */ /* 0x000fe200078efcff */
[----:B------:R-:W-:Y:S01]  /*5730*/  IMAD.MOV.U32 R15, RZ, RZ, RZ ;  /* 0x000000ffff0f7224 */ /* 0x000fe200078e00ff */
[----:B------:R-:W-:Y:S01]  /*5740*/  ULDC UR4, c[0x0][0x600] ;  /* 0x0001800000047ab9 */ /* 0x000fe20000000800 */
[----:B------:R-:W-:Y:S01]  /*5750*/  UMOV UR7, 0x1 ;  /* 0x0000000100077882 */ /* 0x000fe20000000000 */
[----:B------:R-:W-:-:S02]  /*5760*/  UIADD3 UR22, UR13, 0x1, URZ ;  /* 0x000000010d167890 */ /* 0x000fc4000fffe03f */
[----:B------:R-:W-:Y:S02]  /*5770*/  UIADD3 UR16, UR4, -0x1, URZ ;  /* 0xffffffff04107890 */ /* 0x000fe4000fffe03f */
[----:B------:R-:W-:Y:S02]  /*5780*/  USHF.L.U32 UR18, UR7, UR5, URZ ;  /* 0x0000000507127299 */ /* 0x000fe4000800063f */
[----:B------:R-:W-:Y:S01]  /*5790*/  ULOP3.LUT UR17, URZ, UR6, URZ, 0x33, !UPT ;  /* 0x000000063f117292 */ /* 0x000fe2000f8e333f */
[----:B------:R-:W-:-:S11]  /*57a0*/  ULDC.64 UR20, c[0x0][0x198] ;  /* 0x0000660000147ab9 */ /* 0x000fd60000000a00 */
.L_x_118:
[----:B------:R-:W-:-:S03]  /*57b0*/  UMOV UR4, 0xffffffff ;  /* 0xffffffff00047882 */ /* 0x000fc60000000000 */
[----:B------:R-:W-:Y:S05]  /*57c0*/  BRA.DIV UR4, `(.L_x_107) ;  /* 0x0000000e04ac7947 */ /* 0x000fea000b800000 */
[----:B------:R-:W-:-:S13]  /*57d0*/  ELECT P1, URZ, PT ;  /* 0x00000000003f782f */ /* 0x000fda0003820000 */
.L_x_130:
[----:B------:R-:W0:Y:S01]  /*57e0*/  LDC R10, c[0x0][0x28c] ;  /* 0x0000a300ff0a7b82 */ /* 0x000e220000000800 */
[----:B------:R-:W-:Y:S01]  /*57f0*/  BSSY B1, `(.L_x_108) ;  /* 0x0000035000017945 */ /* 0x000fe20003800000 */
[----:B0-----:R-:W-:-:S13]  /*5800*/  ISETP.LT.OR P1, PT, R10, 0x1, !P1 ;  /* 0x000000010a00780c */ /* 0x001fda0004f21670 */
[----:B------:R-:W-:Y:S05]  /*5810*/  @P1 BRA `(.L_x_109) ;  /* 0x0000000000c81947 */ /* 0x000fea0003800000 */
[----:B------:R-:W-:Y:S02]  /*5820*/  IMAD.SHL.U32 R16, R4, 0x40, RZ ;  /* 0x0000004004107824 */ /* 0x000fe400078e00ff */
[----:B------:R-:W-:Y:S02]  /*5830*/  IMAD.SHL.U32 R17, R6, 0x40, RZ ;  /* 0x0000004006117824 */ /* 0x000fe400078e00ff */
[----:B------:R-:W-:Y:S02]  /*5840*/  IMAD.MOV.U32 R18, RZ, RZ, RZ ;  /* 0x000000ffff127224 */ /* 0x000fe400078e00ff */
[----:B------:R-:W-:Y:S02]  /*5850*/  IMAD.U32 R20, RZ, RZ, UR22 ;  /* 0x00000016ff147e24 */ /* 0x000fe4000f8e00ff */
[----:B------:R-:W-:Y:S02]  /*5860*/  IMAD.MOV.U32 R4, RZ, RZ, R12 ;  /* 0x000000ffff047224 */ /* 0x000fe400078e000c */
[----:B------:R-:W-:-:S07]  /*5870*/  IMAD.MOV.U32 R6, RZ, RZ, R15 ;  /* 0x000000ffff067224 */ /* 0x000fce00078e000f */
.L_x_113:
[----:B------:R-:W0:Y:S01]  /*5880*/  S2R R11, SR_CgaCtaId ;  /* 0x00000000000b7919 */ /* 0x000e220000008800 */
[----:B------:R-:W-:-:S04]  /*5890*/  MOV R10, 0x400 ;  /* 0x00000400000a7802 */ /* 0x000fc80000000f00 */
[----:B0-----:R-:W-:Y:S02]  /*58a0*/  LEA R21, R11, R10, 0x18 ;  /* 0x0000000a0b157211 */ /* 0x001fe400078ec0ff */
[----:B------:R-:W-:Y:S01]  /*58b0*/  SHF.L.U32 R10, R4, 0x1f, RZ ;  /* 0x0000001f040a7819 */ /* 0x000fe200000006ff */
[----:B------:R-:W0:Y:S02]  /*58c0*/  @!P2 LDC R11, c[0x0][0x500] ;  /* 0x00014000ff0bab82 */ /* 0x000e240000000800 */
[----:B------:R-:W-:-:S04]  /*58d0*/  IMAD R19, R6, 0x8, R21 ;  /* 0x0000000806137824 */ /* 0x000fc800078e0215 */
[----:B------:R-:W1:Y:S02]  /*58e0*/  SYNCS.PHASECHK.TRANS64.TRYWAIT P1, [R19+URZ+0x18], R10 ;  /* 0x0000180a130075a7 */ /* 0x000e64000802017f */
[----:B-1----:R-:W-:Y:S05]  /*58f0*/  @!P1 BRA `(.L_x_110) ;  /* 0x0000000c00809947 */ /* 0x002fea0003800000 */
.L_x_131:
[----:B-1----:R-:W-:Y:S01]  /*5900*/  PRMT R10, R13, 0x9910, RZ ;  /* 0x000099100d0a7816 */ /* 0x002fe200000000ff */
[----:B0-----:R0:W-:Y:S03]  /*5910*/  @!P2 SYNCS.ARRIVE.TRANS64 RZ, [R19+URZ], R11 ;  /* 0x0000000b13ffa9a7 */ /* 0x0011e6000800003f */
[----:B------:R-:W-:-:S13]  /*5920*/  ISETP.NE.AND P1, PT, R10, 0x2, PT ;  /* 0x000000020a00780c */ /* 0x000fda0003f25270 */
[----:B0-----:R-:W-:Y:S05]  /*5930*/  @P1 BRA `(.L_x_111) ;  /* 0x0000000000041947 */ /* 0x001fea0003800000 */
[----:B------:R-:W-:Y:S01]  /*5940*/  BPT.TRAP 0x1 ;  /* 0x000000040000795c */ /* 0x000fe20000300000 */
.L_x_111:
[----:B------:R-:W-:Y:S05]  /*5950*/  @P0 BRA `(.L_x_112) ;  /* 0x0000000000040947 */ /* 0x000fea0003800000 */
[----:B------:R-:W-:Y:S01]  /*5960*/  BPT.TRAP 0x1 ;  /* 0x000000040000795c */ /* 0x000fe20000300000 */
.L_x_112:
[----:B------:R-:W-:Y:S01]  /*5970*/  IMAD R21, R6, 0x2000, R21 ;  /* 0x0000200006157824 */ /* 0x000fe200078e0215 */
[----:B------:R-:W-:Y:S01]  /*5980*/  R2UR UR9, R19 ;  /* 0x00000000130972ca */ /* 0x000fe200000e0000 */
[----:B------:R-:W-:Y:S01]  /*5990*/  VIADD R20, R20, 0xffffffff ;  /* 0xffffffff14147836 */ /* 0x000fe20000000000 */
[----:B------:R-:W-:Y:S01]  /*59a0*/  UIADD3 UR4, UP0, UR20, 0xf0, URZ ;  /* 0x000000f014047890 */ /* 0x000fe2000ff1e03f */
[----:B------:R-:W-:Y:S01]  /*59b0*/  R2UR UR11, R17 ;  /* 0x00000000110b72ca */ /* 0x000fe200000e0000 */
[----:B------:R-:W-:Y:S01]  /*59c0*/  UIADD3 UR24, UP1, UR20, 0x1f0, URZ ;  /* 0x000001f014187890 */ /* 0x000fe2000ff3e03f */
[----:B------:R-:W-:Y:S01]  /*59d0*/  R2UR UR8, R21 ;  /* 0x00000000150872ca */ /* 0x000fe200000e0000 */
[----:B------:R-:W-:Y:S01]  /*59e0*/  UIADD3.X UR5, URZ, UR21, URZ, UP0, !UPT ;  /* 0x000000153f057290 */ /* 0x000fe200087fe43f */
[----:B------:R-:W-:Y:S01]  /*59f0*/  R2UR UR10, R18 ;  /* 0x00000000120a72ca */ /* 0x000fe200000e0000 */
[----:B------:R-:W-:Y:S01]  /*5a00*/  VIADD R6, R6, 0x1 ;  /* 0x0000000106067836 */ /* 0x000fe20000000000 */
[----:B------:R-:W-:Y:S01]  /*5a10*/  R2UR UR12, R5 ;  /* 0x00000000050c72ca */ /* 0x000fe200000e0000 */
[----:B------:R-:W-:Y:S01]  /*5a20*/  UIADD3.X UR25, URZ, UR21, URZ, UP1, !UPT ;  /* 0x000000153f197290 */ /* 0x000fe20008ffe43f */
[----:B------:R-:W-:Y:S01]  /*5a30*/  R2UR UR19, R16 ;  /* 0x00000000101372ca */ /* 0x000fe200000e0000 */
[----:B------:R-:W-:Y:S01]  /*5a40*/  UMOV UR6, 0x0 ;  /* 0x0000000000067882 */ /* 0x000fe20000000000 */
[----:B------:R-:W-:Y:S01]  /*5a50*/  ISETP.GT.AND P3, PT, R20, 0x1, PT ;  /* 0x000000011400780c */ /* 0x000fe20003f64270 */
[----:B------:R-:W-:Y:S01]  /*5a60*/  UMOV UR7, 0x10000000 ;  /* 0x1000000000077882 */ /* 0x000fe20000000000 */
[----:B------:R-:W-:Y:S01]  /*5a70*/  ISETP.NE.AND P1, PT, R6, 0x3, PT ;  /* 0x000000030600780c */ /* 0x000fe20003f25270 */
[----:B------:R-:W-:-:S02]  /*5a80*/  VIADD R18, R18, 0x80 ;  /* 0x0000008012127836 */ /* 0x000fc40000000000 */
[----:B------:R-:W-:Y:S01]  /*5a90*/  UIADD3 UR14, UR8, 0x100, URZ ;  /* 0x00000100080e7890 */ /* 0x000fe2000fffe03f */
[----:B------:R-:W-:Y:S01]  /*5aa0*/  SEL R11, RZ, 0x1, P1 ;  /* 0x00000001ff0b7807 */ /* 0x000fe20000800000 */
[----:B------:R-:W-:Y:S01]  /*5ab0*/  UIADD3 UR15, UR8, 0x6100, URZ ;  /* 0x00006100080f7890 */ /* 0x000fe2000fffe03f */
[----:B------:R-:W-:Y:S02]  /*5ac0*/  SEL R6, R6, RZ, P1 ;  /* 0x000000ff06067207 */ /* 0x000fe40000800000 */
[----:B------:R-:W-:Y:S02]  /*5ad0*/  LOP3.LUT R4, R4, R11, RZ, 0x3c, !PT ;  /* 0x0000000b04047212 */ /* 0x000fe400078e3cff */
[----:B------:R-:W-:Y:S02]  /*5ae0*/  UMOV UR8, UR14 ;  /* 0x0000000e00087c82 */ /* 0x000fe40008000000 */
[----:B------:R0:W-:Y:S02]  /*5af0*/  UTMALDG.3D [UR8], [UR4], desc[UR6] ;  /* 0x00000608040075b4 */ /* 0x0001e40008011000 */
[----:B0-----:R-:W-:Y:S01]  /*5b00*/  UMOV UR8, UR15 ;  /* 0x0000000f00087c82 */ /* 0x001fe20008000000 */
[----:B------:R-:W-:-:S02]  /*5b10*/  UMOV UR11, UR19 ;  /* 0x00000013000b7c82 */ /* 0x000fc40008000000 */
[----:B------:R0:W-:Y:S02]  /*5b20*/  UTMALDG.3D [UR8], [UR24], desc[UR6] ;  /* 0x00000608180075b4 */ /* 0x0001e40008011000 */
[----:B0-----:R-:W-:Y:S05]  /*5b30*/  @P3 BRA `(.L_x_113) ;  /* 0xfffffffc00503947 */ /* 0x001fea000383ffff */
.L_x_109:
[----:B------:R-:W-:Y:S05]  /*5b40*/  BSYNC B1 ;  /* 0x0000000000017941 */ /* 0x000fea0003800000 */
.L_x_108:
[----:B------:R-:W-:Y:S01]  /*5b50*/  LOP3.LUT P5, RZ, R14, 0xff, RZ, 0xc0, !PT ;  /* 0x000000ff0eff7812 */ /* 0x000fe200078ac0ff */
[----:B------:R-:W-:Y:S01]  /*5b60*/  VIADD R6, R15, UR13 ;  /* 0x0000000d0f067c36 */ /* 0x000fe20008000000 */
[----:B------:R-:W-:Y:S01]  /*5b70*/  ULDC.64 UR4, c[0x0][0x650] ;  /* 0x0001940000047ab9 */ /* 0x000fe20000000a00 */
[----:B------:R-:W-:Y:S01]  /*5b80*/  IMAD.U32 R11, RZ, RZ, UR13 ;  /* 0x0000000dff0b7e24 */ /* 0x000fe2000f8e00ff */
[----:B------:R-:W-:Y:S01]  /*5b90*/  UISETP.GE.U32.AND UP0, UPT, UR13, 0x3, UPT ;  /* 0x000000030d00788c */ /* 0x000fe2000bf06070 */
[----:B------:R-:W-:Y:S01]  /*5ba0*/  BSSY B1, `(.L_x_114) ;  /* 0x000006b000017945 */ /* 0x000fe20003800000 */
[----:B------:R-:W-:Y:S02]  /*5bb0*/  ISETP.GT.U32.AND P1, PT, R6, 0x2, PT ;  /* 0x000000020600780c */ /* 0x000fe40003f24070 */
[----:B------:R-:W-:Y:S02]  /*5bc0*/  PRMT R14, RZ, 0x7610, R14 ;  /* 0x00007610ff0e7816 */ /* 0x000fe4000000000e */
[----:B------:R-:W-:-:S02]  /*5bd0*/  ISETP.LT.U32.AND P1, PT, R11, 0x3, P1 ;  /* 0x000000030b00780c */ /* 0x000fc40000f21070 */
[----:B------:R-:W-:Y:S01]  /*5be0*/  PLOP3.LUT P3, PT, PT, PT, UP0, 0x80, 0x0 ;  /* 0x000000000000781c */ /* 0x000fe20003f6f008 */
[----:B------:R-:W0:Y:S01]  /*5bf0*/  @P5 S2R R5, SR_CgaCtaId ;  /* 0x0000000000055919 */ /* 0x000e220000008800 */
[----:B------:R-:W-:-:S04]  /*5c00*/  @P5 MOV R4, 0x400 ;  /* 0x0000040000045802 */ /* 0x000fc80000000f00 */
[----:B0-----:R-:W-:Y:S01]  /*5c10*/  @P5 LEA R10, R5, R4, 0x18 ;  /* 0x00000004050a5211 */ /* 0x001fe200078ec0ff */
[----:B------:R-:W-:-:S03]  /*5c20*/  IMAD.WIDE.U32 R4, R6, -0x55555555, RZ ;  /* 0xaaaaaaab06047825 */ /* 0x000fc600078e00ff */
[----:B------:R0:W-:Y:S01]  /*5c30*/  @P5 SYNCS.ARRIVE.TRANS64.A1T0 RZ, [R10+URZ+0x68], RZ ;  /* 0x000068ff0aff59a7 */ /* 0x0001e2000810003f */
[----:B------:R-:W-:Y:S01]  /*5c40*/  IADD3 R2, P5, R2, R8, RZ ;  /* 0x0000000802027210 */ /* 0x000fe20007fbe0ff */
[----:B------:R-:W-:Y:S01]  /*5c50*/  IMAD.MOV.U32 R4, RZ, RZ, -0x1 ;  /* 0xffffffffff047424 */ /* 0x000fe200078e00ff */
[----:B------:R-:W-:Y:S02]  /*5c60*/  SHF.R.U32.HI R11, RZ, 0x1, R5 ;  /* 0x00000001ff0b7819 */ /* 0x000fe40000011605 */
[----:B------:R-:W-:Y:S01]  /*5c70*/  SEL R5, RZ, 0x1, !P1 ;  /* 0x00000001ff057807 */ /* 0x000fe20004800000 */
[----:B------:R-:W-:Y:S01]  /*5c80*/  IMAD.X R3, R3, 0x1, R0, P5 ;  /* 0x0000000103037824 */ /* 0x000fe200028e0600 */
[----:B------:R-:W-:Y:S01]  /*5c90*/  ISETP.GE.U32.AND P1, PT, R2, UR4, PT ;  /* 0x0000000402007c0c */ /* 0x000fe2000bf26070 */
[----:B------:R-:W-:Y:S01]  /*5ca0*/  IMAD R15, R11, -0x3, R6 ;  /* 0xfffffffd0b0f7824 */ /* 0x000fe200078e0206 */
[----:B------:R-:W-:Y:S01]  /*5cb0*/  LOP3.LUT R12, R12, R5, RZ, 0x3c, !PT ;  /* 0x000000050c0c7212 */ /* 0x000fe200078e3cff */
[----:B------:R-:W-:Y:S01]  /*5cc0*/  IMAD.MOV.U32 R6, RZ, RZ, -0x1 ;  /* 0xffffffffff067424 */ /* 0x000fe200078e00ff */
[----:B------:R-:W-:Y:S01]  /*5cd0*/  ISETP.GE.U32.AND.EX P1, PT, R3, UR5, PT, P1 ;  /* 0x0000000503007c0c */ /* 0x000fe2000bf26110 */
[----:B------:R-:W-:Y:S01]  /*5ce0*/  IMAD.MOV.U32 R5, RZ, RZ, -0x1 ;  /* 0xffffffffff057424 */ /* 0x000fe200078e00ff */
[----:B------:R-:W-:-:S02]  /*5cf0*/  @P3 LOP3.LUT R12, R12, 0x1, R11, 0x78, !PT ;  /* 0x000000010c0c3812 */ /* 0x000fc400078e780b */
[----:B0-----:R-:W-:-:S09]  /*5d00*/  PRMT R10, RZ, 0x7610, R10 ;  /* 0x00007610ff0a7816 */ /* 0x001fd2000000000a */
[----:B------:R-:W-:Y:S05]  /*5d10*/  @P1 BRA `(.L_x_115) ;  /* 0x00000004004c1947 */ /* 0x000fea0003800000 */
[----:B------:R-:W0:Y:S01]  /*5d20*/  S2R R17, SR_CTAID.X ;  /* 0x0000000000117919 */ /* 0x000e220000002500 */
[----:B------:R-:W-:Y:S01]  /*5d30*/  ULDC.64 UR4, c[0x0][0x628] ;  /* 0x00018a0000047ab9 */ /* 0x000fe20000000a00 */
[----:B------:R-:W1:Y:S01]  /*5d40*/  LDC R18, c[0x0][0x144] ;  /* 0x00005100ff127b82 */ /* 0x000e620000000800 */
[----:B------:R-:W-:Y:S01]  /*5d50*/  ISETP.NE.U32.AND P1, PT, RZ, UR4, PT ;  /* 0x00000004ff007c0c */ /* 0x000fe2000bf25070 */
[----:B------:R-:W2:Y:S01]  /*5d60*/  S2R R6, SR_CTAID.Y ;  /* 0x0000000000067919 */ /* 0x000ea20000002600 */
[----:B------:R-:W-:Y:S01]  /*5d70*/  ULDC UR6, c[0x0][0x150] ;  /* 0x0000540000067ab9 */ /* 0x000fe20000000800 */
[----:B------:R-:W-:Y:S01]  /*5d80*/  ULDC UR7, c[0x0][0x630] ;  /* 0x00018c0000077ab9 */ /* 0x000fe20000000800 */
[----:B------:R-:W-:Y:S01]  /*5d90*/  ISETP.NE.AND.EX P1, PT, RZ, UR5, PT, P1 ;  /* 0x00000005ff007c0c */ /* 0x000fe2000bf25310 */
[----:B------:R-:W-:Y:S01]  /*5da0*/  IMAD.MOV.U32 R4, RZ, RZ, R2 ;  /* 0x000000ffff047224 */ /* 0x000fe200078e0002 */
[----:B0-----:R-:W-:-:S05]  /*5db0*/  I2FP.F32.U32 R5, R17 ;  /* 0x0000001100057245 */ /* 0x001fca0000201000 */
[----:B------:R-:W-:Y:S01]  /*5dc0*/  FMUL R20, R5, UR6 ;  /* 0x0000000605147c20 */ /* 0x000fe20008400000 */
[----:B------:R-:W-:-:S05]  /*5dd0*/  IMAD.MOV.U32 R5, RZ, RZ, R3 ;  /* 0x000000ffff057224 */ /* 0x000fca00078e0003 */
[----:B--2---:R-:W-:Y:S05]  /*5de0*/  @!P1 BRA `(.L_x_116) ;  /* 0x0000000000289947 */ /* 0x004fea0003800000 */
[----:B------:R-:W-:Y:S02]  /*5df0*/  ULDC UR6, c[0x0][0x634] ;  /* 0x00018d0000067ab9 */ /* 0x000fe40000000800 */
[----:B------:R-:W-:-:S05]  /*5e00*/  IADD3 R5, P1, R2, UR6, RZ ;  /* 0x0000000602057c10 */ /* 0x000fca000ff3e0ff */
[----:B------:R-:W-:-:S04]  /*5e10*/  IMAD.X R19, RZ, RZ, R3, P1 ;  /* 0x000000ffff137224 */ /* 0x000fc800008e0603 */
[----:B------:R-:W-:-:S04]  /*5e20*/  IMAD.WIDE.U32 R10, R19, UR4, RZ ;  /* 0x00000004130a7c25 */ /* 0x000fc8000f8e00ff */
[----:B------:R-:W-:-:S04]  /*5e30*/  IMAD.WIDE.U32 R10, P1, R5, UR5, R10 ;  /* 0x00000005050a7c25 */ /* 0x000fc8000f82000a */
[----:B------:R-:W-:-:S04]  /*5e40*/  IMAD.WIDE.U32 R4, R5, UR4, RZ ;  /* 0x0000000405047c25 */ /* 0x000fc8000f8e00ff */
[----:B------:R-:W-:Y:S01]  /*5e50*/  IMAD.MOV.U32 R4, RZ, RZ, R11 ;  /* 0x000000ffff047224 */ /* 0x000fe200078e000b */
[----:B------:R-:W-:Y:S01]  /*5e60*/  IADD3 RZ, P3, R5, R10, RZ ;  /* 0x0000000a05ff7210 */ /* 0x000fe20007f7e0ff */
[----:B------:R-:W-:-:S04]  /*5e70*/  IMAD.X R5, RZ, RZ, RZ, P1 ;  /* 0x000000ffff057224 */ /* 0x000fc800008e06ff */
[----:B------:R-:W-:-:S08]  /*5e80*/  IMAD.WIDE.U32.X R4, R19, UR5, R4, P3 ;  /* 0x0000000513047c25 */ /* 0x000fd000098e0404 */
.L_x_116:
[--C-:B------:R-:W-:Y:S01]  /*5e90*/  SHF.R.U64 R16, R4, UR7, R5.reuse ;  /* 0x0000000704107c19 */ /* 0x100fe20008001205 */
[----:B------:R-:W0:Y:S01]  /*5ea0*/  F2I.U32.TRUNC.NTZ R20, R20 ;  /* 0x0000001400147305 */ /* 0x000e22000020f000 */
[----:B------:R-:W-:Y:S01]  /*5eb0*/  SHF.R.U32.HI R4, RZ, UR7, R5 ;  /* 0x00000007ff047c19 */ /* 0x000fe20008011605 */
[----:B------:R-:W-:Y:S01]  /*5ec0*/  ULDC.64 UR4, c[0x0][0x620] ;  /* 0x0001880000047ab9 */ /* 0x000fe20000000a00 */
[----:B------:R-:W-:Y:S01]  /*5ed0*/  IADD3 R11, P1, RZ, -R16, RZ ;  /* 0x80000010ff0b7210 */ /* 0x000fe20007f3e0ff */
[----:B------:R-:W-:Y:S01]  /*5ee0*/  ULDC.64 UR6, c[0x0][0x640] ;  /* 0x0001900000067ab9 */ /* 0x000fe20000000a00 */
[----:B------:R-:W2:Y:S03]  /*5ef0*/  LDC R21, c[0x0][0x148] ;  /* 0x00005200ff157b82 */ /* 0x000ea60000000800 */
[----:B------:R-:W-:Y:S01]  /*5f00*/  IMAD.X R4, RZ, RZ, ~R4, P1 ;  /* 0x000000ffff047224 */ /* 0x000fe200008e0e04 */
[----:B------:R-:W-:-:S03]  /*5f10*/  ISETP.NE.U32.AND P1, PT, RZ, UR6, PT ;  /* 0x00000006ff007c0c */ /* 0x000fc6000bf25070 */
[----:B------:R-:W-:Y:S01]  /*5f20*/  IMAD R10, R4, UR4, RZ ;  /* 0x00000004040a7c24 */ /* 0x000fe2000f8e02ff */
[----:B------:R-:W-:Y:S01]  /*5f30*/  ISETP.NE.AND.EX P1, PT, RZ, UR7, PT, P1 ;  /* 0x00000007ff007c0c */ /* 0x000fe2000bf25310 */
[----:B------:R-:W-:Y:S01]  /*5f40*/  IMAD.WIDE.U32 R4, R11, UR4, R2 ;  /* 0x000000040b047c25 */ /* 0x000fe2000f8e0002 */
[----:B------:R-:W-:-:S03]  /*5f50*/  ULDC UR4, c[0x0][0x618] ;  /* 0x0001860000047ab9 */ /* 0x000fc60000000800 */
[----:B------:R-:W-:Y:S01]  /*5f60*/  IMAD R11, R11, UR5, R10 ;  /* 0x000000050b0b7c24 */ /* 0x000fe2000f8e020a */
[----:B------:R-:W-:Y:S01]  /*5f70*/  ULDC UR5, c[0x0][0x154] ;  /* 0x0000550000057ab9 */ /* 0x000fe20000000800 */
[----:B0-----:R-:W-:Y:S02]  /*5f80*/  IMAD.MOV R10, RZ, RZ, -R20 ;  /* 0x000000ffff0a7224 */ /* 0x001fe400078e0a14 */
[----:B------:R-:W-:Y:S02]  /*5f90*/  IMAD.IADD R5, R5, 0x1, R11 ;  /* 0x0000000105057824 */ /* 0x000fe400078e020b */
[----:B-1----:R-:W-:Y:S01]  /*5fa0*/  IMAD R17, R18, R10, R17 ;  /* 0x0000000a12117224 */ /* 0x002fe200078e0211 */
[----:B------:R-:W-:Y:S02]  /*5fb0*/  I2FP.F32.U32 R10, R6 ;  /* 0x00000006000a7245 */ /* 0x000fe40000201000 */
[--C-:B------:R-:W-:Y:S02]  /*5fc0*/  SHF.R.U64 R18, R4, UR4, R5.reuse ;  /* 0x0000000404127c19 */ /* 0x100fe40008001205 */
[----:B------:R-:W-:Y:S01]  /*5fd0*/  SHF.R.U32.HI R5, RZ, UR4, R5 ;  /* 0x00000004ff057c19 */ /* 0x000fe20008011605 */
[----:B------:R-:W-:Y:S01]  /*5fe0*/  FMUL R10, R10, UR5 ;  /* 0x000000050a0a7c20 */ /* 0x000fe20008400000 */
[----:B------:R-:W-:-:S02]  /*5ff0*/  ULDC UR4, c[0x0][0x608] ;  /* 0x0001820000047ab9 */ /* 0x000fc40000000800 */
[--C-:B------:R-:W-:Y:S01]  /*6000*/  SHF.R.U64 R20, R18, UR4, R5.reuse ;  /* 0x0000000412147c19 */ /* 0x100fe20008001205 */
[----:B------:R0:W1:Y:S01]  /*6010*/  F2I.U32.TRUNC.NTZ R22, R10 ;  /* 0x0000000a00167305 */ /* 0x000062000020f000 */
[----:B------:R-:W-:Y:S01]  /*6020*/  SHF.R.U32.HI R5, RZ, UR4, R5 ;  /* 0x00000004ff057c19 */ /* 0x000fe20008011605 */
[----:B------:R-:W-:-:S03]  /*6030*/  ULDC UR4, c[0x0][0x658] ;  /* 0x0001960000047ab9 */ /* 0x000fc60000000800 */
[--C-:B------:R-:W-:Y:S02]  /*6040*/  SHF.R.U64 R19, R20, UR4, R5.reuse ;  /* 0x0000000414137c19 */ /* 0x100fe40008001205 */
[----:B------:R-:W-:-:S03]  /*6050*/  SHF.R.U32.HI R23, RZ, UR4, R5 ;  /* 0x00000004ff177c19 */ /* 0x000fc60008011605 */
[----:B------:R-:W-:Y:S02]  /*6060*/  IMAD.MOV.U32 R4, RZ, RZ, R19 ;  /* 0x000000ffff047224 */ /* 0x000fe400078e0013 */
[----:B------:R-:W-:Y:S01]  /*6070*/  IMAD.MOV.U32 R5, RZ, RZ, R23 ;  /* 0x000000ffff057224 */ /* 0x000fe200078e0017 */
[----:B0-----:R-:W-:Y:S06]  /*6080*/  @!P1 BRA `(.L_x_117) ;  /* 0x0000000000289947 */ /* 0x001fec0003800000 */
        /* <DEDUP_REMOVED lines=10> */
.L_x_117:
[----:B------:R-:W-:Y:S01]  /*6130*/  ULDC UR4, c[0x0][0x648] ;  /* 0x0001920000047ab9 */ /* 0x000fe20000000800 */
[----:B-1----:R-:W-:Y:S01]  /*6140*/  IMAD.MOV R22, RZ, RZ, -R22 ;  /* 0x000000ffff167224 */ /* 0x002fe200078e0a16 */
[----:B------:R-:W-:Y:S01]  /*6150*/  SHF.R.U64 R5, R4, UR4, R5 ;  /* 0x0000000404057c19 */ /* 0x000fe20008001205 */
[----:B------:R-:W-:Y:S01]  /*6160*/  ULDC UR4, c[0x0][0x638] ;  /* 0x00018e0000047ab9 */ /* 0x000fe20000000800 */
[----:B------:R-:W-:Y:S01]  /*6170*/  LOP3.LUT R4, R20, UR17, RZ, 0xc0, !PT ;  /* 0x0000001114047c12 */ /* 0x000fe2000f8ec0ff */
[----:B--2---:R-:W-:Y:S01]  /*6180*/  @P4 IMAD R17, R21, R22, R6 ;  /* 0x0000001615114224 */ /* 0x004fe200078e0206 */
[----:B------:R-:W-:Y:S01]  /*6190*/  LOP3.LUT R18, R18, UR16, RZ, 0xc0, !PT ;  /* 0x0000001012127c12 */ /* 0x000fe2000f8ec0ff */
[----:B------:R-:W-:Y:S01]  /*61a0*/  IMAD.MOV R6, RZ, RZ, -R5 ;  /* 0x000000ffff067224 */ /* 0x000fe200078e0a05 */
[----:B------:R-:W-:Y:S01]  /*61b0*/  ULDC UR5, c[0x0][0x610] ;  /* 0x0001840000057ab9 */ /* 0x000fe20000000800 */
[----:B------:R-:W-:Y:S02]  /*61c0*/  IMAD R4, R5, UR18, R4 ;  /* 0x0000001205047c24 */ /* 0x000fe4000f8e0204 */
[----:B------:R-:W-:Y:S01]  /*61d0*/  IMAD R19, R6, UR4, R19 ;  /* 0x0000000406137c24 */ /* 0x000fe2000f8e0213 */
[----:B------:R-:W-:Y:S01]  /*61e0*/  ULDC UR4, c[0x0][0x600] ;  /* 0x0001800000047ab9 */ /* 0x000fe20000000800 */
[----:B------:R-:W-:-:S02]  /*61f0*/  IMAD R17, R4, UR5, R17 ;  /* 0x0000000504117c24 */ /* 0x000fc4000f8e0211 */
[----:B------:R-:W-:Y:S02]  /*6200*/  IMAD R6, R19, UR4, R18 ;  /* 0x0000000413067c24 */ /* 0x000fe4000f8e0212 */
[----:B------:R-:W-:Y:S02]  /*6210*/  IMAD.MOV.U32 R10, RZ, RZ, 0x1 ;  /* 0x00000001ff0a7424 */ /* 0x000fe400078e00ff */
[----:B------:R-:W-:Y:S01]  /*6220*/  IMAD.MOV.U32 R5, RZ, RZ, R16 ;  /* 0x000000ffff057224 */ /* 0x000fe200078e0010 */
[----:B------:R-:W-:Y:S02]  /*6230*/  SEL R4, R6, R17, !P4 ;  /* 0x0000001106047207 */ /* 0x000fe40006000000 */
[----:B------:R-:W-:-:S07]  /*6240*/  SEL R6, R17, R6, !P4 ;  /* 0x0000000611067207 */ /* 0x000fce0006000000 */
.L_x_115:
[----:B------:R-:W-:Y:S05]  /*6250*/  BSYNC B1 ;  /* 0x0000000000017941 */ /* 0x000fea0003800000 */
.L_x_114:
[----:B------:R-:W-:-:S13]  /*6260*/  LOP3.LUT P1, RZ, R10, 0xff, RZ, 0xc0, !PT ;  /* 0x000000ff0aff7812 */ /* 0x000fda000782c0ff */
[----:B------:R-:W-:Y:S05]  /*6270*/  @P1 BRA `(.L_x_118) ;  /* 0xfffffff4004c1947 */ /* 0x000fea000383ffff */
[----:B------:R-:W-:Y:S05]  /*6280*/  BSYNC B0 ;  /* 0x0000000000007941 */ /* 0x000fea0003800000 */
.L_x_106:
[----:B------:R-:W-:-:S03]  /*6290*/  UMOV UR4, 0xffffffff ;  /* 0xffffffff00047882 */ /* 0x000fc60000000000 */
[----:B------:R-:W-:Y:S05]  /*62a0*/  BRA.DIV UR4, `(.L_x_119) ;  /* 0x0000000604287947 */ /* 0x000fea000b800000 */
[----:B------:R-:W-:-:S13]  /*62b0*/  ELECT P0, URZ, PT ;  /* 0x00000000003f782f */ /* 0x000fda0003800000 */
.L_x_134:
[----:B------:R-:W-:Y:S04]  /*62c0*/  BSSY B0, `(.L_x_120) ;  /* 0x0000022000007945 */ /* 0x000fe80003800000 */
[----:B------:R-:W-:Y:S05]  /*62d0*/  @!P0 BRA `(.L_x_121) ;  /* 0x0000000000808947 */ /* 0x000fea0003800000 */
[----:B------:R-:W-:-:S04]  /*62e0*/  LOP3.LUT R7, R7, 0x2, RZ, 0xfc, !PT ;  /* 0x0000000207077812 */ /* 0x000fc800078efcff */
[----:B------:R-:W-:-:S13]  /*62f0*/  ISETP.NE.AND P0, PT, R7, 0x3, PT ;  /* 0x000000030700780c */ /* 0x000fda0003f05270 */
[----:B------:R-:W-:Y:S05]  /*6300*/  @!P0 BRA `(.L_x_122) ;  /* 0x0000000000048947 */ /* 0x000fea0003800000 */
[----:B------:R-:W-:Y:S01]  /*6310*/  BPT.TRAP 0x1 ;  /* 0x000000040000795c */ /* 0x000fe20000300000 */
.L_x_122:
[----:B------:R-:W0:Y:S01]  /*6320*/  S2R R3, SR_CgaCtaId ;  /* 0x0000000000037919 */ /* 0x000e220000008800 */
[----:B------:R-:W-:Y:S02]  /*6330*/  MOV R0, 0x400 ;  /* 0x0000040000007802 */ /* 0x000fe40000000f00 */
[----:B------:R-:W-:Y:S02]  /*6340*/  SHF.L.U32 R2, R12, 0x1f, RZ ;  /* 0x0000001f0c027819 */ /* 0x000fe400000006ff */
[----:B0-----:R-:W-:-:S05]  /*6350*/  LEA R0, R3, R0, 0x18 ;  /* 0x0000000003007211 */ /* 0x001fca00078ec0ff */
[----:B------:R-:W-:-:S04]  /*6360*/  VIADD R0, R0, 0x18 ;  /* 0x0000001800007836 */ /* 0x000fc80000000000 */
[C---:B------:R-:W-:Y:S02]  /*6370*/  IMAD R7, R15.reuse, 0x8, R0 ;  /* 0x000000080f077824 */ /* 0x040fe400078e0200 */
[----:B------:R-:W-:Y:S02]  /*6380*/  VIADD R15, R15, 0x1 ;  /* 0x000000010f0f7836 */ /* 0x000fe40000000000 */
[----:B------:R-:W0:Y:S03]  /*6390*/  SYNCS.PHASECHK.TRANS64.TRYWAIT P0, [R7+URZ], R2 ;  /* 0x00000002070075a7 */ /* 0x000e26000800017f */
[----:B------:R-:W-:-:S04]  /*63a0*/  ISETP.NE.AND P1, PT, R15, 0x3, PT ;  /* 0x000000030f00780c */ /* 0x000fc80003f25270 */
[----:B------:R-:W-:Y:S02]  /*63b0*/  SEL R3, RZ, 0x1, P1 ;  /* 0x00000001ff037807 */ /* 0x000fe40000800000 */
[----:B------:R-:W-:Y:S02]  /*63c0*/  SEL R15, R15, RZ, P1 ;  /* 0x000000ff0f0f7207 */ /* 0x000fe40000800000 */
[----:B------:R-:W-:-:S03]  /*63d0*/  LOP3.LUT R9, R12, R3, RZ, 0x3c, !PT ;  /* 0x000000030c097212 */ /* 0x000fc600078e3cff */
[----:B------:R-:W-:Y:S01]  /*63e0*/  IMAD R6, R15, 0x8, R0 ;  /* 0x000000080f067824 */ /* 0x000fe200078e0200 */
[----:B------:R-:W-:Y:S01]  /*63f0*/  SHF.L.U32 R5, R9, 0x1f, RZ ;  /* 0x0000001f09057819 */ /* 0x000fe200000006ff */
[----:B0-----:R-:W-:Y:S06]  /*6400*/  @!P0 BRA `(.L_x_123) ;  /* 0x0000000000f48947 */ /* 0x001fec0003800000 */
.L_x_135:
[----:B------:R-:W1:Y:S01]  /*6410*/  SYNCS.PHASECHK.TRANS64.TRYWAIT P0, [R6+URZ], R5 ;  /* 0x00000005060075a7 */ /* 0x000e62000800017f */
[----:B0-----:R-:W-:-:S05]  /*6420*/  VIADD R2, R15, 0x1 ;  /* 0x000000010f027836 */ /* 0x001fca0000000000 */
[----:B------:R-:W-:-:S04]  /*6430*/  ISETP.NE.AND P1, PT, R2, 0x3, PT ;  /* 0x000000030200780c */ /* 0x000fc80003f25270 */
[----:B------:R-:W-:Y:S02]  /*6440*/  SEL R4, RZ, 0x1, P1 ;  /* 0x00000001ff047807 */ /* 0x000fe40000800000 */
[----:B------:R-:W-:Y:S02]  /*6450*/  SEL R3, R2, RZ, P1 ;  /* 0x000000ff02037207 */ /* 0x000fe40000800000 */
[----:B------:R-:W-:Y:S01]  /*6460*/  LOP3.LUT R4, R9, R4, RZ, 0x3c, !PT ;  /* 0x0000000409047212 */ /* 0x000fe200078e3cff */
[----:B-1----:R-:W-:Y:S06]  /*6470*/  @!P0 BRA `(.L_x_124) ;  /* 0x0000000000ec8947 */ /* 0x002fec0003800000 */
.L_x_136:
[----:B------:R-:W-:Y:S01]  /*6480*/  IMAD R3, R3, 0x8, R0 ;  /* 0x0000000803037824 */ /* 0x000fe200078e0200 */
[----:B------:R-:W-:-:S07]  /*6490*/  SHF.L.U32 R0, R4, 0x1f, RZ ;  /* 0x0000001f04007819 */ /* 0x000fce00000006ff */
.L_x_125:
[----:B-1----:R1:W2:Y:S02]  /*64a0*/  SYNCS.PHASECHK.TRANS64.TRYWAIT P0, [R3+URZ], R0 ;  /* 0x00000000030075a7 */ /* 0x0022a4000800017f */
[----:B--2---:R-:W-:Y:S05]  /*64b0*/  @!P0 NANOSLEEP.SYNCS 0x989680 ;  /* 0x009896800000895d */ /* 0x004fea0003900000 */
[----:B------:R-:W2:Y:S02]  /*64c0*/  @!P0 SYNCS.PHASECHK.TRANS64 P0, [R3+URZ], R0 ;  /* 0x00000000030085a7 */ /* 0x000ea4000800007f */
[----:B--2---:R-:W-:Y:S05]  /*64d0*/  @!P0 BRA `(.L_x_125) ;  /* 0xfffffffc00f08947 */ /* 0x004fea000383ffff */
.L_x_121:
[----:B------:R-:W-:Y:S05]  /*64e0*/  BSYNC B0 ;  /* 0x0000000000007941 */ /* 0x000fea0003800000 */
.L_x_120:
[----:B------:R-:W-:Y:S05]  /*64f0*/  EXIT ;  /* 0x000000000000794d */ /* 0x000fea0003800000 */
.L_x_15:
[----:B0-----:R-:W-:-:S04]  /*6500*/  IMAD.U32 R15, RZ, RZ, UR11 ;  /* 0x0000000bff0f7e24 */ /* 0x001fc8000f8e00ff */
[----:B------:R0:W1:Y:S03]  /*6510*/  SYNCS.PHASECHK.TRANS64.TRYWAIT P0, [R15+URZ+-0x8], R14 ;  /* 0xfffff80e0f0075a7 */ /* 0x000066000800017f */
[----:B-1----:R-:W-:Y:S05]  /*6520*/  @!P0 NANOSLEEP.SYNCS 0x989680 ;  /* 0x009896800000895d */ /* 0x002fea0003900000 */
[----:B------:R-:W1:Y:S02]  /*6530*/  @!P0 SYNCS.PHASECHK.TRANS64 P0, [R15+URZ+-0x8], R14 ;  /* 0xfffff80e0f0085a7 */ /* 0x000e64000800007f */
[----:B-1----:R-:W-:Y:S05]  /*6540*/  @!P0 BRA `(.L_x_15) ;  /* 0xfffffffc00ec8947 */ /* 0x002fea000383ffff */
[----:B------:R-:W-:Y:S05]  /*6550*/  BRA `(.L_x_126) ;  /* 0xffffffac00d47947 */ /* 0x000fea000383ffff */
.L_x_20:
[----:B-1----:R-:W-:-:S04]  /*6560*/  IMAD.U32 R15, RZ, RZ, UR6 ;  /* 0x00000006ff0f7e24 */ /* 0x002fc8000f8e00ff */
[----:B------:R1:W2:Y:S03]  /*6570*/  SYNCS.PHASECHK.TRANS64.TRYWAIT P0, [R15+URZ], R14 ;  /* 0x0000000e0f0075a7 */ /* 0x0002a6000800017f */
[----:B--2---:R-:W-:Y:S05]  /*6580*/  @!P0 NANOSLEEP.SYNCS 0x989680 ;  /* 0x009896800000895d */ /* 0x004fea0003900000 */
[----:B------:R-:W2:Y:S02]  /*6590*/  @!P0 SYNCS.PHASECHK.TRANS64 P0, [R15+URZ], R14 ;  /* 0x0000000e0f0085a7 */ /* 0x000ea4000800007f */
[----:B--2---:R-:W-:Y:S05]  /*65a0*/  @!P0 BRA `(.L_x_20) ;  /* 0xfffffffc00ec8947 */ /* 0x004fea000383ffff */
[----:B------:R-:W-:Y:S05]  /*65b0*/  BRA `(.L_x_19) ;  /* 0xffffffb0007c7947 */ /* 0x000fea000383ffff */
.L_x_26:
[----:B-1----:R-:W-:-:S04]  /*65c0*/  IMAD.U32 R16, RZ, RZ, UR16 ;  /* 0x00000010ff107e24 */ /* 0x002fc8000f8e00ff */
[----:B------:R1:W2:Y:S03]  /*65d0*/  SYNCS.PHASECHK.TRANS64.TRYWAIT P0, [R16+URZ], R15 ;  /* 0x0000000f100075a7 */ /* 0x0002a6000800017f */
[----:B--2---:R-:W-:Y:S05]  /*65e0*/  @!P0 NANOSLEEP.SYNCS 0x989680 ;  /* 0x009896800000895d */ /* 0x004fea0003900000 */
[----:B------:R-:W2:Y:S02]  /*65f0*/  @!P0 SYNCS.PHASECHK.TRANS64 P0, [R16+URZ], R15 ;  /* 0x0000000f100085a7 */ /* 0x000ea4000800007f */
[----:B--2---:R-:W-:Y:S05]  /*6600*/  @!P0 BRA `(.L_x_26) ;  /* 0xfffffffc00ec8947 */ /* 0x004fea000383ffff */
[----:B------:R-:W-:Y:S05]  /*6610*/  BRA `(.L_x_25) ;  /* 0xffffffb800007947 */ /* 0x000fea000383ffff */
.L_x_34:
[----:B0-----:R-:W-:-:S04]  /*6620*/  IMAD.U32 R15, RZ, RZ, UR11 ;  /* 0x0000000bff0f7e24 */ /* 0x001fc8000f8e00ff */
[----:B------:R0:W1:Y:S03]  /*6630*/  SYNCS.PHASECHK.TRANS64.TRYWAIT P0, [R15+URZ+0x8], R14 ;  /* 0x0000080e0f0075a7 */ /* 0x000066000800017f */
[----:B-1----:R-:W-:Y:S05]  /*6640*/  @!P0 NANOSLEEP.SYNCS 0x989680 ;  /* 0x009896800000895d */ /* 0x002fea0003900000 */
[----:B------:R-:W1:Y:S02]  /*6650*/  @!P0 SYNCS.PHASECHK.TRANS64 P0, [R15+URZ+0x8], R14 ;  /* 0x0000080e0f0085a7 */ /* 0x000e64000800007f */
[----:B-1----:R-:W-:Y:S05]  /*6660*/  @!P0 BRA `(.L_x_34) ;  /* 0xfffffffc00ec8947 */ /* 0x002fea000383ffff */
[----:B------:R-:W-:Y:S05]  /*6670*/  BRA `(.L_x_127) ;  /* 0xffffffc000687947 */ /* 0x000fea000383ffff */
.L_x_107:
[----:B------:R-:W-:Y:S01]  /*6680*/  BSSY B1, `(.L_x_128) ;  /* 0x0000006000017945 */ /* 0x000fe20003800000 */
[----:B------:R-:W-:-:S07]  /*6690*/  IMAD.MOV.U32 R10, RZ, RZ, -0x1 ;  /* 0xffffffffff0a7424 */ /* 0x000fce00078e00ff */
[----:B------:R-:W-:Y:S05]  /*66a0*/  WARPSYNC.COLLECTIVE R10, `(.L_x_129) ;  /* 0x000000000a0c7348 */ /* 0x000fea0003c00000 */
[----:B------:R-:W-:Y:S02]  /*66b0*/  ELECT P1, UR62, PT ;  /* 0x00000000003e782f */ /* 0x000fe40003820000 */
[----:B------:R-:W-:Y:S01]  /*66c0*/  MOV R10, UR62 ;  /* 0x0000003e000a7c02 */ /* 0x000fe20008000f00 */
[----:B------:R-:W-:Y:S10]  /*66d0*/  ENDCOLLECTIVE ;  /* 0x000000000000791b */ /* 0x000ff40003800000 */
.L_x_129:
[----:B------:R-:W-:Y:S05]  /*66e0*/  BSYNC B1 ;  /* 0x0000000000017941 */ /* 0x000fea0003800000 */
.L_x_128:
[----:B------:R-:W-:Y:S05]  /*66f0*/  BRA `(.L_x_130) ;  /* 0xfffffff000387947 */ /* 0x000fea000383ffff */
.L_x_110:
[----:B-1----:R1:W2:Y:S02]  /*6700*/  SYNCS.PHASECHK.TRANS64.TRYWAIT P1, [R19+URZ+0x18], R10 ;  /* 0x0000180a130075a7 */ /* 0x0022a4000802017f */
[----:B--2---:R-:W-:Y:S05]  /*6710*/  @!P1 NANOSLEEP.SYNCS 0x989680 ;  /* 0x009896800000995d */ /* 0x004fea0003900000 */
[----:B------:R-:W2:Y:S02]  /*6720*/  @!P1 SYNCS.PHASECHK.TRANS64 P1, [R19+URZ+0x18], R10 ;  /* 0x0000180a130095a7 */ /* 0x000ea4000802007f */
[----:B--2---:R-:W-:Y:S05]  /*6730*/  @!P1 BRA `(.L_x_110) ;  /* 0xfffffffc00f09947 */ /* 0x004fea000383ffff */
[----:B------:R-:W-:Y:S05]  /*6740*/  BRA `(.L_x_131) ;  /* 0xfffffff0006c7947 */ /* 0x000fea000383ffff */
.L_x_119:
[----:B------:R-:W-:Y:S01]  /*6750*/  BSSY B0, `(.L_x_132) ;  /* 0x0000006000007945 */ /* 0x000fe20003800000 */
[----:B------:R-:W-:-:S07]  /*6760*/  IMAD.MOV.U32 R10, RZ, RZ, -0x1 ;  /* 0xffffffffff0a7424 */ /* 0x000fce00078e00ff */
[----:B------:R-:W-:Y:S05]  /*6770*/  WARPSYNC.COLLECTIVE R10, `(.L_x_133) ;  /* 0x000000000a0c7348 */ /* 0x000fea0003c00000 */
[----:B------:R-:W-:Y:S02]  /*6780*/  ELECT P1, UR62, PT ;  /* 0x00000000003e782f */ /* 0x000fe40003820000 */
[----:B------:R-:W-:Y:S01]  /*6790*/  MOV R10, UR62 ;  /* 0x0000003e000a7c02 */ /* 0x000fe20008000f00 */
[----:B------:R-:W-:Y:S10]  /*67a0*/  ENDCOLLECTIVE ;  /* 0x000000000000791b */ /* 0x000ff40003800000 */
.L_x_133:
[----:B------:R-:W-:Y:S05]  /*67b0*/  BSYNC B0 ;  /* 0x0000000000007941 */ /* 0x000fea0003800000 */
.L_x_132:
[----:B------:R-:W-:Y:S01]  /*67c0*/  PLOP3.LUT P0, PT, P1, PT, PT, 0x80, 0x0 ;  /* 0x000000000000781c */ /* 0x000fe20000f0f070 */
[----:B------:R-:W-:-:S12]  /*67d0*/  BRA `(.L_x_134) ;  /* 0xfffffff800b87947 */ /* 0x000fd8000383ffff */
.L_x_123:
[----:B0-----:R0:W1:Y:S02]  /*67e0*/  SYNCS.PHASECHK.TRANS64.TRYWAIT P0, [R7+URZ], R2 ;  /* 0x00000002070075a7 */ /* 0x001064000800017f */
[----:B-1----:R-:W-:Y:S05]  /*67f0*/  @!P0 NANOSLEEP.SYNCS 0x989680 ;  /* 0x009896800000895d */ /* 0x002fea0003900000 */
[----:B------:R-:W1:Y:S02]  /*6800*/  @!P0 SYNCS.PHASECHK.TRANS64 P0, [R7+URZ], R2 ;  /* 0x00000002070085a7 */ /* 0x000e64000800007f */
[----:B-1----:R-:W-:Y:S05]  /*6810*/  @!P0 BRA `(.L_x_123) ;  /* 0xfffffffc00f08947 */ /* 0x002fea000383ffff */
[----:B------:R-:W-:Y:S05]  /*6820*/  BRA `(.L_x_135) ;  /* 0xfffffff800f87947 */ /* 0x000fea000383ffff */
.L_x_124:
[----:B0-----:R0:W1:Y:S02]  /*6830*/  SYNCS.PHASECHK.TRANS64.TRYWAIT P0, [R6+URZ], R5 ;  /* 0x00000005060075a7 */ /* 0x001064000800017f */
[----:B-1----:R-:W-:Y:S05]  /*6840*/  @!P0 NANOSLEEP.SYNCS 0x989680 ;  /* 0x009896800000895d */ /* 0x002fea0003900000 */
[----:B------:R-:W1:Y:S02]  /*6850*/  @!P0 SYNCS.PHASECHK.TRANS64 P0, [R6+URZ], R5 ;  /* 0x00000005060085a7 */ /* 0x000e64000800007f */
[----:B-1----:R-:W-:Y:S05]  /*6860*/  @!P0 BRA `(.L_x_124) ;  /* 0xfffffffc00f08947 */ /* 0x002fea000383ffff */
[----:B------:R-:W-:Y:S05]  /*6870*/  BRA `(.L_x_136) ;  /* 0xfffffffc00007947 */ /* 0x000fea000383ffff */
.L_x_137:
[----:B------:R-:W-:-:S00]  /*6880*/  BRA `(.L_x_137) ;  /* 0xfffffffc00fc7947 */ /* 0x000fc0000383ffff */
[----:B------:R-:W-:-:S00]  /*6890*/  NOP ;  /* 0x0000000000007918 */ /* 0x000fc00000000000 */
        /* <DEDUP_REMOVED lines=14> */
.L_x_138:


//--------------------- .nv.shared._ZN7cutlass13device_kernelINS_4gemm6kernel13GemmUniversalIN4cute5tupleIJiiiiEEENS1_10collective13CollectiveMmaINS1_37MainloopSm90TmaGmmaWarpSpecializedFP8ILi3ENS5_IJNS4_1CILi1EEESB_SB_EEENS1_32KernelTmaWarpSpecializedPingpongEEENS5_IJNSA_ILi64EEESF_NSA_ILi128EEEEEENS_12float_e4m3_tENS5_IJlSB_lEEESI_SJ_NS4_8TiledMMAINS4_8MMA_AtomIJNS4_4SM904GMMA30MMA_64x64x32_F32E4M3E4M3_SS_TNILNSN_7ScaleInE1ELSP_1EEEEEENS4_6LayoutISC_NS5_IJNSA_ILi0EEEST_ST_EEEEENS5_IJNS4_10UnderscoreESW_SW_EEEEENS4_13SM90_TMA_LOADENS4_14ComposedLayoutINS4_7SwizzleILi3ELi4ELi3EEENS4_18smem_ptr_flag_bitsILi8EEENSS_INS5_IJNSA_ILi8EEESG_EEENS5_IJSG_SB_EEEEEEEvNS4_8identityESZ_S19_vS1A_EENS_8epilogue10collective6detail29Sm90TmaWarpSpecializedAdapterINS1D_15DefaultEpilogueISI_SJ_SJ_NS1C_6thread17LinearCombinationISI_Li1EffLNS1H_9ScaleType4KindE0ELNS_15FloatRoundStyleE2ESI_EENS1_15EpilogueDefaultEEEEEvvEEEEvNT_6ParamsE --------------------------
	.section	.nv.shared._ZN7cutlass13device_kernelINS_4gemm6kernel13GemmUniversalIN4cute5tupleIJiiiiEEENS1_10collective13CollectiveMmaINS1_37MainloopSm90TmaGmmaWarpSpecializedFP8ILi3ENS5_IJNS4_1CILi1EEESB_SB_EEENS1_32KernelTmaWarpSpecializedPingpongEEENS5_IJNSA_ILi64EEESF_NSA_ILi128EEEEEENS_12float_e4m3_tENS5_IJlSB_lEEESI_SJ_NS4_8TiledMMAINS4_8MMA_AtomIJNS4_4SM904GMMA30MMA_64x64x32_F32E4M3E4M3_SS_TNILNSN_7ScaleInE1ELSP_1EEEEEENS4_6LayoutISC_NS5_IJNSA_ILi0EEEST_ST_EEEEENS5_IJNS4_10UnderscoreESW_SW_EEEEENS4_13SM90_TMA_LOADENS4_14ComposedLayoutINS4_7SwizzleILi3ELi4ELi3EEENS4_18smem_ptr_flag_bitsILi8EEENSS_INS5_IJNSA_ILi8EEESG_EEENS5_IJSG_SB_EEEEEEEvNS4_8identityESZ_S19_vS1A_EENS_8epilogue10collective6detail29Sm90TmaWarpSpecializedAdapterINS1D_15DefaultEpilogueISI_SJ_SJ_NS1C_6thread17LinearCombinationISI_Li1EffLNS1H_9ScaleType4KindE0ELNS_15FloatRoundStyleE2ESI_EENS1_15EpilogueDefaultEEEEEvvEEEEvNT_6ParamsE,"aw",@nobits
	.sectionflags	@""
	.align	16
	.zero		1024


//--------------------- .nv.shared.reserved.0     --------------------------
	.section	.nv.shared.reserved.0,"aw",@nobits
	.weak		__nv_reservedSMEM_offset_0_alias
	.size		__nv_reservedSMEM_offset_0_alias, 0, 0
	.other		__nv_reservedSMEM_offset_0_alias,@"STO_CUDA_RESERVED_SHARED STV_DEFAULT"
__nv_reservedSMEM_offset_0_alias:
	.zero		0


//--------------------- .nv.global                --------------------------
	.section	.nv.global,"aw",@nobits
.nv.global:
	.type		_ZN40_INTERNAL_fdf9968d_4_k_cu_51d132fd_263094cute1_E,@object
	.size		_ZN40_INTERNAL_fdf9968d_4_k_cu_51d132fd_263094cute1_E,(_ZN40_INTERNAL_fdf9968d_4_k_cu_51d132fd_263094cuda3std3__45__cpo6cbeginE - _ZN40_INTERNAL_fdf9968d_4_k_cu_51d132fd_263094cute1_E)
_ZN40_INTERNAL_fdf9968d_4_k_cu_51d132fd_263094cute1_E:
	.zero		1
	.type		_ZN40_INTERNAL_fdf9968d_4_k_cu_51d132fd_263094cuda3std3__45__cpo6cbeginE,@object
	.size		_ZN40_INTERNAL_fdf9968d_4_k_cu_51d132fd_263094cuda3std3__45__cpo6cbeginE,(_ZN40_INTERNAL_fdf9968d_4_k_cu_51d132fd_263094cuda3std3__48in_placeE - _ZN40_INTERNAL_fdf9968d_4_k_cu_51d132fd_263094cuda3std3__45__cpo6cbeginE)
_ZN40_INTERNAL_fdf9968d_4_k_cu_51d132fd_263094cuda3std3__45__cpo6cbeginE:
	.zero		1
	.type		_ZN40_INTERNAL_fdf9968d_4_k_cu_51d132fd_263094cuda3std3__48in_placeE,@object
	.size		_ZN40_INTERNAL_fdf9968d_4_k_cu_51d132fd_263094cuda3std3__48in_placeE,(_ZN40_INTERNAL_fdf9968d_4_k_cu_51d132fd_263094cuda3std6ranges3__45__cpo9iter_moveE - _ZN40_INTERNAL_fdf9968d_4_k_cu_51d132fd_263094cuda3std3__48in_placeE)
_ZN40_INTERNAL_fdf9968d_4_k_cu_51d132fd_263094cuda3std3__48in_placeE:
	.zero		1
	.type		_ZN40_INTERNAL_fdf9968d_4_k_cu_51d132fd_263094cuda3std6ranges3__45__cpo9iter_moveE,@object
	.size		_ZN40_INTERNAL_fdf9968d_4_k_cu_51d132fd_263094cuda3std6ranges3__45__cpo9iter_moveE,(_ZN40_INTERNAL_fdf9968d_4_k_cu_51d132fd_263094cuda3std3__45__cpo5beginE - _ZN40_INTERNAL_fdf9968d_4_k_cu_51d132fd_263094cuda3std6ranges3__45__cpo9iter_moveE)
_ZN40_INTERNAL_fdf9968d_4_k_cu_51d132fd_263094cuda3std6ranges3__45__cpo9iter_moveE:
	.zero		1
	.type		_ZN40_INTERNAL_fdf9968d_4_k_cu_51d132fd_263094cuda3std3__45__cpo5beginE,@object
	.size		_ZN40_INTERNAL_fdf9968d_4_k_cu_51d132fd_263094cuda3std3__45__cpo5beginE,(_ZN40_INTERNAL_fdf9968d_4_k_cu_51d132fd_263094cuda3std3__442_GLOBAL__N__fdf9968d_4_k_cu_51d132fd_263096ignoreE - _ZN40_INTERNAL_fdf9968d_4_k_cu_51d132fd_263094cuda3std3__45__cpo5beginE)
_ZN40_INTERNAL_fdf9968d_4_k_cu_51d132fd_263094cuda3std3__45__cpo5beginE:
	.zero		1
	.type		_ZN40_INTERNAL_fdf9968d_4_k_cu_51d132fd_263094cuda3std3__442_GLOBAL__N__fdf9968d_4_k_cu_51d132fd_263096ignoreE,@object
	.size		_ZN40_INTERNAL_fdf9968d_4_k_cu_51d132fd_263094cuda3std3__442_GLOBAL__N__fdf9968d_4_k_cu_51d132fd_263096ignoreE,(_ZN40_INTERNAL_fdf9968d_4_k_cu_51d132fd_263094cute7productE - _ZN40_INTERNAL_fdf9968d_4_k_cu_51d132fd_263094cuda3std3__442_GLOBAL__N__fdf9968d_4_k_cu_51d132fd_263096ignoreE)
_ZN40_INTERNAL_fdf9968d_4_k_cu_51d132fd_263094cuda3std3__442_GLOBAL__N__fdf9968d_4_k_cu_51d132fd_263096ignoreE:
	.zero		1
	.type		_ZN40_INTERNAL_fdf9968d_4_k_cu_51d132fd_263094cute7productE,@object
	.size		_ZN40_INTERNAL_fdf9968d_4_k_cu_51d132fd_263094cute7productE,(_ZN40_INTERNAL_fdf9968d_4_k_cu_51d132fd_263094cuda3std3__45__cpo3endE - _ZN40_INTERNAL_fdf9968d_4_k_cu_51d132fd_263094cute7productE)
_ZN40_INTERNAL_fdf9968d_4_k_cu_51d132fd_263094cute7productE:
	.zero		1
	.type		_ZN40_INTERNAL_fdf9968d_4_k_cu_51d132fd_263094cuda3std3__45__cpo3endE,@object
	.size		_ZN40_INTERNAL_fdf9968d_4_k_cu_51d132fd_263094cuda3std3__45__cpo3endE,(_ZN40_INTERNAL_fdf9968d_4_k_cu_51d132fd_263094cuda3std3__419piecewise_constructE - _ZN40_INTERNAL_fdf9968d_4_k_cu_51d132fd_263094cuda3std3__45__cpo3endE)
_ZN40_INTERNAL_fdf9968d_4_k_cu_51d132fd_263094cuda3std3__45__cpo3endE:
	.zero		1
	.type		_ZN40_INTERNAL_fdf9968d_4_k_cu_51d132fd_263094cuda3std3__419piecewise_constructE,@object
	.size		_ZN40_INTERNAL_fdf9968d_4_k_cu_51d132fd_263094cuda3std3__419piecewise_constructE,(_ZN40_INTERNAL_fdf9968d_4_k_cu_51d132fd_263094cuda3std3__45__cpo4cendE - _ZN40_INTERNAL_fdf9968d_4_k_cu_51d132fd_263094cuda3std3__419piecewise_constructE)
_ZN40_INTERNAL_fdf9968d_4_k_cu_51d132fd_263094cuda3std3__419piecewise_constructE:
	.zero		1
	.type		_ZN40_INTERNAL_fdf9968d_4_k_cu_51d132fd_263094cuda3std3__45__cpo4cendE,@object
	.size		_ZN40_INTERNAL_fdf9968d_4_k_cu_51d132fd_263094cuda3std3__45__cpo4cendE,(_ZN40_INTERNAL_fdf9968d_4_k_cu_51d132fd_263094cuda3std6ranges3__45__cpo4swapE - _ZN40_INTERNAL_fdf9968d_4_k_cu_51d132fd_263094cuda3std3__45__cpo4cendE)
_ZN40_INTERNAL_fdf9968d_4_k_cu_51d132fd_263094cuda3std3__45__cpo4cendE:
	.zero		1
	.type		_ZN40_INTERNAL_fdf9968d_4_k_cu_51d132fd_263094cuda3std6ranges3__45__cpo4swapE,@object
	.size		_ZN40_INTERNAL_fdf9968d_4_k_cu_51d132fd_263094cuda3std6ranges3__45__cpo4swapE,(.L_7 - _ZN40_INTERNAL_fdf9968d_4_k_cu_51d132fd_263094cuda3std6ranges3__45__cpo4swapE)
_ZN40_INTERNAL_fdf9968d_4_k_cu_51d132fd_263094cuda3std6ranges3__45__cpo4swapE:
	.zero		1
.L_7:


//--------------------- .nv.constant0._ZN7cutlass13device_kernelINS_4gemm6kernel13GemmUniversalIN4cute5tupleIJiiiiEEENS1_10collective13CollectiveMmaINS1_37MainloopSm90TmaGmmaWarpSpecializedFP8ILi3ENS5_IJNS4_1CILi1EEESB_SB_EEENS1_32KernelTmaWarpSpecializedPingpongEEENS5_IJNSA_ILi64EEESF_NSA_ILi128EEEEEENS_12float_e4m3_tENS5_IJlSB_lEEESI_SJ_NS4_8TiledMMAINS4_8MMA_AtomIJNS4_4SM904GMMA30MMA_64x64x32_F32E4M3E4M3_SS_TNILNSN_7ScaleInE1ELSP_1EEEEEENS4_6LayoutISC_NS5_IJNSA_ILi0EEEST_ST_EEEEENS5_IJNS4_10UnderscoreESW_SW_EEEEENS4_13SM90_TMA_LOADENS4_14ComposedLayoutINS4_7SwizzleILi3ELi4ELi3EEENS4_18smem_ptr_flag_bitsILi8EEENSS_INS5_IJNSA_ILi8EEESG_EEENS5_IJSG_SB_EEEEEEEvNS4_8identityESZ_S19_vS1A_EENS_8epilogue10collective6detail29Sm90TmaWarpSpecializedAdapterINS1D_15DefaultEpilogueISI_SJ_SJ_NS1C_6thread17LinearCombinationISI_Li1EffLNS1H_9ScaleType4KindE0ELNS_15FloatRoundStyleE2ESI_EENS1_15EpilogueDefaultEEEEEvvEEEEvNT_6ParamsE --------------------------
	.section	.nv.constant0._ZN7cutlass13device_kernelINS_4gemm6kernel13GemmUniversalIN4cute5tupleIJiiiiEEENS1_10collective13CollectiveMmaINS1_37MainloopSm90TmaGmmaWarpSpecializedFP8ILi3ENS5_IJNS4_1CILi1EEESB_SB_EEENS1_32KernelTmaWarpSpecializedPingpongEEENS5_IJNSA_ILi64EEESF_NSA_ILi128EEEEEENS_12float_e4m3_tENS5_IJlSB_lEEESI_SJ_NS4_8TiledMMAINS4_8MMA_AtomIJNS4_4SM904GMMA30MMA_64x64x32_F32E4M3E4M3_SS_TNILNSN_7ScaleInE1ELSP_1EEEEEENS4_6LayoutISC_NS5_IJNSA_ILi0EEEST_ST_EEEEENS5_IJNS4_10UnderscoreESW_SW_EEEEENS4_13SM90_TMA_LOADENS4_14ComposedLayoutINS4_7SwizzleILi3ELi4ELi3EEENS4_18smem_ptr_flag_bitsILi8EEENSS_INS5_IJNSA_ILi8EEESG_EEENS5_IJSG_SB_EEEEEEEvNS4_8identityESZ_S19_vS1A_EENS_8epilogue10collective6detail29Sm90TmaWarpSpecializedAdapterINS1D_15DefaultEpilogueISI_SJ_SJ_NS1C_6thread17LinearCombinationISI_Li1EffLNS1H_9ScaleType4KindE0ELNS_15FloatRoundStyleE2ESI_EENS1_15EpilogueDefaultEEEEEvvEEEEvNT_6ParamsE,"a",@progbits
	.sectionflags	@""
	.align	4
.nv.constant0._ZN7cutlass13device_kernelINS_4gemm6kernel13GemmUniversalIN4cute5tupleIJiiiiEEENS1_10collective13CollectiveMmaINS1_37MainloopSm90TmaGmmaWarpSpecializedFP8ILi3ENS5_IJNS4_1CILi1EEESB_SB_EEENS1_32KernelTmaWarpSpecializedPingpongEEENS5_IJNSA_ILi64EEESF_NSA_ILi128EEEEEENS_12float_e4m3_tENS5_IJlSB_lEEESI_SJ_NS4_8TiledMMAINS4_8MMA_AtomIJNS4_4SM904GMMA30MMA_64x64x32_F32E4M3E4M3_SS_TNILNSN_7ScaleInE1ELSP_1EEEEEENS4_6LayoutISC_NS5_IJNSA_ILi0EEEST_ST_EEEEENS5_IJNS4_10UnderscoreESW_SW_EEEEENS4_13SM90_TMA_LOADENS4_14ComposedLayoutINS4_7SwizzleILi3ELi4ELi3EEENS4_18smem_ptr_flag_bitsILi8EEENSS_INS5_IJNSA_ILi8EEESG_EEENS5_IJSG_SB_EEEEEEEvNS4_8identityESZ_S19_vS1A_EENS_8epilogue10collective6detail29Sm90TmaWarpSpecializedAdapterINS1D_15DefaultEpilogueISI_SJ_SJ_NS1C_6thread17LinearCombinationISI_Li1EffLNS1H_9ScaleType4KindE0ELNS_15FloatRoundStyleE2ESI_EENS1_15EpilogueDefaultEEEEEvvEEEEvNT_6ParamsE:
	.zero		1664


//--------------------- SYMBOLS --------------------------

	.type		.nv.reservedSmem.offset0,@object
	.size		.nv.reservedSmem.offset0,0x4
